//
// Generated by NVIDIA NVVM Compiler
//
// Compiler Build ID: CL-36424714
// Cuda compilation tools, release 13.0, V13.0.88
// Based on NVVM 20.0.0
//

.version 9.0
.target sm_100
.address_size 64

	// .globl	_ZN7adaattn7kernels22fused_attention_kernelIfLb0EEEvPKT_S4_S4_PS2_iiiif
.extern .shared .align 16 .b8 _ZN7adaattn7kernels10shared_memE[];

.visible .entry _ZN7adaattn7kernels22fused_attention_kernelIfLb0EEEvPKT_S4_S4_PS2_iiiif(
	.param .u64 .ptr .align 1 _ZN7adaattn7kernels22fused_attention_kernelIfLb0EEEvPKT_S4_S4_PS2_iiiif_param_0,
	.param .u64 .ptr .align 1 _ZN7adaattn7kernels22fused_attention_kernelIfLb0EEEvPKT_S4_S4_PS2_iiiif_param_1,
	.param .u64 .ptr .align 1 _ZN7adaattn7kernels22fused_attention_kernelIfLb0EEEvPKT_S4_S4_PS2_iiiif_param_2,
	.param .u64 .ptr .align 1 _ZN7adaattn7kernels22fused_attention_kernelIfLb0EEEvPKT_S4_S4_PS2_iiiif_param_3,
	.param .u32 _ZN7adaattn7kernels22fused_attention_kernelIfLb0EEEvPKT_S4_S4_PS2_iiiif_param_4,
	.param .u32 _ZN7adaattn7kernels22fused_attention_kernelIfLb0EEEvPKT_S4_S4_PS2_iiiif_param_5,
	.param .u32 _ZN7adaattn7kernels22fused_attention_kernelIfLb0EEEvPKT_S4_S4_PS2_iiiif_param_6,
	.param .u32 _ZN7adaattn7kernels22fused_attention_kernelIfLb0EEEvPKT_S4_S4_PS2_iiiif_param_7,
	.param .f32 _ZN7adaattn7kernels22fused_attention_kernelIfLb0EEEvPKT_S4_S4_PS2_iiiif_param_8
)
{
	.reg .pred 	%p<46>;
	.reg .b32 	%r<264>;
	.reg .b32 	%f<93>;
	.reg .b64 	%rd<18>;

	ld.param.u64 	%rd5, [_ZN7adaattn7kernels22fused_attention_kernelIfLb0EEEvPKT_S4_S4_PS2_iiiif_param_0];
	ld.param.u64 	%rd6, [_ZN7adaattn7kernels22fused_attention_kernelIfLb0EEEvPKT_S4_S4_PS2_iiiif_param_1];
	ld.param.u64 	%rd7, [_ZN7adaattn7kernels22fused_attention_kernelIfLb0EEEvPKT_S4_S4_PS2_iiiif_param_2];
	ld.param.u32 	%r78, [_ZN7adaattn7kernels22fused_attention_kernelIfLb0EEEvPKT_S4_S4_PS2_iiiif_param_5];
	ld.param.u32 	%r79, [_ZN7adaattn7kernels22fused_attention_kernelIfLb0EEEvPKT_S4_S4_PS2_iiiif_param_6];
	ld.param.u32 	%r80, [_ZN7adaattn7kernels22fused_attention_kernelIfLb0EEEvPKT_S4_S4_PS2_iiiif_param_7];
	ld.param.f32 	%f22, [_ZN7adaattn7kernels22fused_attention_kernelIfLb0EEEvPKT_S4_S4_PS2_iiiif_param_8];
	mov.u32 	%r81, %ctaid.z;
	div.s32 	%r1, %r81, %r79;
	mul.lo.s32 	%r82, %r1, %r79;
	sub.s32 	%r2, %r81, %r82;
	mov.u32 	%r83, %ctaid.y;
	shl.b32 	%r3, %r83, 6;
	mov.u32 	%r84, %tid.x;
	mov.u32 	%r85, %tid.y;
	mov.u32 	%r4, %ntid.x;
	mad.lo.s32 	%r263, %r85, %r4, %r84;
	shl.b32 	%r6, %r80, 6;
	setp.ge.s32 	%p1, %r263, %r6;
	@%p1 bra 	$L__BB0_5;
	mul.lo.s32 	%r7, %r1, %r78;
	mov.u32 	%r86, %ntid.y;
	mul.lo.s32 	%r8, %r4, %r86;
	cvta.to.global.u64 	%rd1, %rd5;
	mov.u32 	%r249, %r263;
$L__BB0_2:
	setp.lt.s32 	%p2, %r80, 0;
	div.s32 	%r10, %r249, %r80;
	mul.lo.s32 	%r87, %r10, %r80;
	sub.s32 	%r11, %r249, %r87;
	add.s32 	%r12, %r10, %r3;
	setp.ge.s32 	%p3, %r12, %r78;
	mov.f32 	%f81, 0f00000000;
	or.pred  	%p4, %p2, %p3;
	@%p4 bra 	$L__BB0_4;
	add.s32 	%r88, %r12, %r7;
	mad.lo.s32 	%r89, %r88, %r79, %r2;
	mad.lo.s32 	%r90, %r89, %r80, %r11;
	mul.wide.s32 	%rd9, %r90, 4;
	add.s64 	%rd10, %rd1, %rd9;
	ld.global.nc.f32 	%f81, [%rd10];
$L__BB0_4:
	mad.lo.s32 	%r91, %r10, %r80, %r11;
	shl.b32 	%r92, %r91, 2;
	mov.u32 	%r93, _ZN7adaattn7kernels10shared_memE;
	add.s32 	%r94, %r93, %r92;
	st.shared.f32 	[%r94], %f81;
	add.s32 	%r249, %r249, %r8;
	setp.lt.s32 	%p5, %r249, %r6;
	@%p5 bra 	$L__BB0_2;
$L__BB0_5:
	bar.sync 	0;
	setp.lt.s32 	%p6, %r78, 1;
	@%p6 bra 	$L__BB0_21;
	shl.b32 	%r96, %r80, 8;
	mov.u32 	%r97, _ZN7adaattn7kernels10shared_memE;
	add.s32 	%r14, %r97, %r96;
	add.s32 	%r15, %r14, %r96;
	add.s32 	%r98, %r78, 63;
	shr.u32 	%r16, %r98, 6;
	mul.lo.s32 	%r17, %r1, %r78;
	mov.u32 	%r99, %ntid.y;
	mul.lo.s32 	%r18, %r4, %r99;
	add.s32 	%r19, %r263, %r18;
	max.u32 	%r100, %r19, 4096;
	setp.lt.u32 	%p7, %r19, 4096;
	selp.u32 	%r101, 1, 0, %p7;
	add.s32 	%r102, %r19, %r101;
	sub.s32 	%r103, %r100, %r102;
	div.u32 	%r104, %r103, %r18;
	add.s32 	%r20, %r104, %r101;
	and.b32  	%r21, %r80, 7;
	and.b32  	%r22, %r80, 3;
	and.b32  	%r23, %r20, 3;
	shr.u32 	%r105, %r263, 6;
	and.b32  	%r24, %r263, 63;
	mul.f32 	%f3, %f22, 0f00000000;
	add.s32 	%r106, %r105, %r80;
	shl.b32 	%r107, %r106, 8;
	shl.b32 	%r108, %r263, 2;
	and.b32  	%r109, %r108, 252;
	or.b32  	%r110, %r107, %r109;
	add.s32 	%r25, %r15, %r110;
	shr.u32 	%r111, %r19, 6;
	and.b32  	%r26, %r19, 63;
	add.s32 	%r112, %r111, %r80;
	shl.b32 	%r113, %r19, 2;
	and.b32  	%r114, %r113, 252;
	shl.b32 	%r115, %r112, 8;
	or.b32  	%r116, %r115, %r114;
	add.s32 	%r27, %r15, %r116;
	add.s32 	%r28, %r19, %r18;
	shr.u32 	%r117, %r28, 6;
	and.b32  	%r29, %r28, 63;
	add.s32 	%r118, %r117, %r80;
	shl.b32 	%r119, %r28, 2;
	and.b32  	%r120, %r119, 252;
	shl.b32 	%r121, %r118, 8;
	or.b32  	%r122, %r121, %r120;
	add.s32 	%r30, %r15, %r122;
	and.b32  	%r31, %r80, 2147483640;
	and.b32  	%r32, %r80, 1;
	cvta.to.global.u64 	%rd2, %rd7;
	cvta.to.global.u64 	%rd3, %rd6;
	mov.b32 	%r250, 0;
$L__BB0_7:
	setp.ge.s32 	%p8, %r263, %r6;
	shl.b32 	%r36, %r250, 6;
	@%p8 bra 	$L__BB0_16;
	mov.u32 	%r251, %r263;
$L__BB0_9:
	setp.lt.s32 	%p9, %r80, 0;
	div.s32 	%r38, %r251, %r80;
	mul.lo.s32 	%r123, %r38, %r80;
	sub.s32 	%r39, %r251, %r123;
	add.s32 	%r40, %r38, %r36;
	setp.ge.s32 	%p10, %r40, %r78;
	mov.f32 	%f82, 0f00000000;
	or.pred  	%p11, %p9, %p10;
	@%p11 bra 	$L__BB0_11;
	add.s32 	%r124, %r40, %r17;
	mad.lo.s32 	%r125, %r124, %r79, %r2;
	mad.lo.s32 	%r126, %r125, %r80, %r39;
	mul.wide.s32 	%rd11, %r126, 4;
	add.s64 	%rd12, %rd3, %rd11;
	ld.global.nc.f32 	%f82, [%rd12];
$L__BB0_11:
	mad.lo.s32 	%r127, %r38, %r80, %r39;
	shl.b32 	%r128, %r127, 2;
	add.s32 	%r129, %r14, %r128;
	st.shared.f32 	[%r129], %f82;
	add.s32 	%r251, %r251, %r18;
	setp.lt.s32 	%p12, %r251, %r6;
	@%p12 bra 	$L__BB0_9;
	mov.u32 	%r252, %r263;
$L__BB0_13:
	div.s32 	%r43, %r252, %r80;
	mul.lo.s32 	%r130, %r43, %r80;
	sub.s32 	%r44, %r252, %r130;
	add.s32 	%r45, %r43, %r36;
	setp.ge.s32 	%p14, %r45, %r78;
	mov.f32 	%f83, 0f00000000;
	or.pred  	%p15, %p9, %p14;
	@%p15 bra 	$L__BB0_15;
	add.s32 	%r131, %r45, %r17;
	mad.lo.s32 	%r132, %r131, %r79, %r2;
	mad.lo.s32 	%r133, %r132, %r80, %r44;
	mul.wide.s32 	%rd13, %r133, 4;
	add.s64 	%rd14, %rd2, %rd13;
	ld.global.nc.f32 	%f83, [%rd14];
$L__BB0_15:
	mad.lo.s32 	%r134, %r43, %r80, %r44;
	shl.b32 	%r135, %r134, 2;
	add.s32 	%r136, %r15, %r135;
	st.shared.f32 	[%r136], %f83;
	add.s32 	%r252, %r252, %r18;
	setp.lt.s32 	%p16, %r252, %r6;
	@%p16 bra 	$L__BB0_13;
$L__BB0_16:
	setp.gt.u32 	%p17, %r263, 4095;
	bar.sync 	0;
	@%p17 bra 	$L__BB0_46;
	setp.lt.s32 	%p18, %r80, 1;
	@%p18 bra 	$L__BB0_39;
	mov.u32 	%r253, %r263;
$L__BB0_19:
	shr.u32 	%r48, %r253, 6;
	and.b32  	%r49, %r253, 63;
	add.s32 	%r201, %r3, %r48;
	add.s32 	%r202, %r36, %r49;
	max.s32 	%r203, %r201, %r202;
	setp.lt.s32 	%p31, %r203, %r78;
	mov.f32 	%f85, 0fFF7FFFFF;
	@%p31 bra 	$L__BB0_27;
$L__BB0_20:
	add.s32 	%r235, %r48, %r80;
	shl.b32 	%r236, %r235, 8;
	shl.b32 	%r237, %r49, 2;
	or.b32  	%r238, %r236, %r237;
	add.s32 	%r239, %r15, %r238;
	st.shared.f32 	[%r239], %f85;
	add.s32 	%r253, %r253, %r18;
	setp.lt.u32 	%p39, %r253, 4096;
	@%p39 bra 	$L__BB0_19;
	bra.uni 	$L__BB0_46;
$L__BB0_21:
	setp.ge.s32 	%p41, %r263, %r6;
	@%p41 bra 	$L__BB0_26;
	ld.param.u64 	%rd17, [_ZN7adaattn7kernels22fused_attention_kernelIfLb0EEEvPKT_S4_S4_PS2_iiiif_param_3];
	mul.lo.s32 	%r33, %r1, %r78;
	mov.u32 	%r240, %ntid.y;
	mul.lo.s32 	%r34, %r4, %r240;
	cvta.to.global.u64 	%rd4, %rd17;
$L__BB0_23:
	setp.lt.s32 	%p42, %r80, 0;
	div.s32 	%r75, %r263, %r80;
	add.s32 	%r76, %r75, %r3;
	setp.ge.s32 	%p43, %r76, %r78;
	or.pred  	%p44, %p42, %p43;
	@%p44 bra 	$L__BB0_25;
	rem.s32 	%r241, %r263, %r80;
	mad.lo.s32 	%r242, %r75, %r80, %r241;
	shl.b32 	%r243, %r242, 2;
	mov.u32 	%r244, _ZN7adaattn7kernels10shared_memE;
	add.s32 	%r245, %r244, %r243;
	ld.shared.f32 	%f80, [%r245];
	add.s32 	%r246, %r76, %r33;
	mad.lo.s32 	%r247, %r246, %r79, %r2;
	mad.lo.s32 	%r248, %r247, %r80, %r241;
	mul.wide.s32 	%rd15, %r248, 4;
	add.s64 	%rd16, %rd4, %rd15;
	st.global.f32 	[%rd16], %f80;
$L__BB0_25:
	add.s32 	%r263, %r263, %r34;
	setp.lt.s32 	%p45, %r263, %r6;
	@%p45 bra 	$L__BB0_23;
$L__BB0_26:
	ret;
$L__BB0_27:
	setp.lt.u32 	%p32, %r80, 8;
	mul.lo.s32 	%r53, %r48, %r80;
	mul.lo.s32 	%r54, %r49, %r80;
	mov.f32 	%f92, 0f00000000;
	mov.b32 	%r256, 0;
	@%p32 bra 	$L__BB0_30;
	mov.f32 	%f92, 0f00000000;
	mov.b32 	%r254, 0;
$L__BB0_29:
	.pragma "nounroll";
	add.s32 	%r206, %r254, %r53;
	shl.b32 	%r207, %r206, 2;
	mov.u32 	%r208, _ZN7adaattn7kernels10shared_memE;
	add.s32 	%r209, %r208, %r207;
	ld.shared.f32 	%f37, [%r209];
	add.s32 	%r210, %r254, %r54;
	shl.b32 	%r211, %r210, 2;
	add.s32 	%r212, %r14, %r211;
	ld.shared.f32 	%f38, [%r212];
	fma.rn.f32 	%f39, %f37, %f38, %f92;
	ld.shared.f32 	%f40, [%r209+4];
	ld.shared.f32 	%f41, [%r212+4];
	fma.rn.f32 	%f42, %f40, %f41, %f39;
	ld.shared.f32 	%f43, [%r209+8];
	ld.shared.f32 	%f44, [%r212+8];
	fma.rn.f32 	%f45, %f43, %f44, %f42;
	ld.shared.f32 	%f46, [%r209+12];
	ld.shared.f32 	%f47, [%r212+12];
	fma.rn.f32 	%f48, %f46, %f47, %f45;
	ld.shared.f32 	%f49, [%r209+16];
	ld.shared.f32 	%f50, [%r212+16];
	fma.rn.f32 	%f51, %f49, %f50, %f48;
	ld.shared.f32 	%f52, [%r209+20];
	ld.shared.f32 	%f53, [%r212+20];
	fma.rn.f32 	%f54, %f52, %f53, %f51;
	ld.shared.f32 	%f55, [%r209+24];
	ld.shared.f32 	%f56, [%r212+24];
	fma.rn.f32 	%f57, %f55, %f56, %f54;
	ld.shared.f32 	%f58, [%r209+28];
	ld.shared.f32 	%f59, [%r212+28];
	fma.rn.f32 	%f92, %f58, %f59, %f57;
	add.s32 	%r254, %r254, 8;
	setp.eq.s32 	%p33, %r254, %r31;
	mov.u32 	%r256, %r31;
	@%p33 bra 	$L__BB0_30;
	bra.uni 	$L__BB0_29;
$L__BB0_30:
	setp.eq.s32 	%p34, %r21, 0;
	@%p34 bra 	$L__BB0_38;
	add.s32 	%r213, %r21, -1;
	setp.lt.u32 	%p35, %r213, 3;
	@%p35 bra 	$L__BB0_33;
	add.s32 	%r214, %r256, %r53;
	shl.b32 	%r215, %r214, 2;
	mov.u32 	%r216, _ZN7adaattn7kernels10shared_memE;
	add.s32 	%r217, %r216, %r215;
	ld.shared.f32 	%f61, [%r217];
	add.s32 	%r218, %r256, %r54;
	shl.b32 	%r219, %r218, 2;
	add.s32 	%r220, %r14, %r219;
	ld.shared.f32 	%f62, [%r220];
	fma.rn.f32 	%f63, %f61, %f62, %f92;
	ld.shared.f32 	%f64, [%r217+4];
	ld.shared.f32 	%f65, [%r220+4];
	fma.rn.f32 	%f66, %f64, %f65, %f63;
	ld.shared.f32 	%f67, [%r217+8];
	ld.shared.f32 	%f68, [%r220+8];
	fma.rn.f32 	%f69, %f67, %f68, %f66;
	ld.shared.f32 	%f70, [%r217+12];
	ld.shared.f32 	%f71, [%r220+12];
	fma.rn.f32 	%f92, %f70, %f71, %f69;
	add.s32 	%r256, %r256, 4;
$L__BB0_33:
	setp.eq.s32 	%p36, %r22, 0;
	@%p36 bra 	$L__BB0_38;
	setp.eq.s32 	%p37, %r22, 1;
	@%p37 bra 	$L__BB0_36;
	add.s32 	%r221, %r256, %r53;
	shl.b32 	%r222, %r221, 2;
	mov.u32 	%r223, _ZN7adaattn7kernels10shared_memE;
	add.s32 	%r224, %r223, %r222;
	ld.shared.f32 	%f73, [%r224];
	add.s32 	%r225, %r256, %r54;
	shl.b32 	%r226, %r225, 2;
	add.s32 	%r227, %r14, %r226;
	ld.shared.f32 	%f74, [%r227];
	fma.rn.f32 	%f75, %f73, %f74, %f92;
	ld.shared.f32 	%f76, [%r224+4];
	ld.shared.f32 	%f77, [%r227+4];
	fma.rn.f32 	%f92, %f76, %f77, %f75;
	add.s32 	%r256, %r256, 2;
$L__BB0_36:
	setp.eq.s32 	%p38, %r32, 0;
	@%p38 bra 	$L__BB0_38;
	add.s32 	%r228, %r256, %r53;
	shl.b32 	%r229, %r228, 2;
	mov.u32 	%r230, _ZN7adaattn7kernels10shared_memE;
	add.s32 	%r231, %r230, %r229;
	ld.shared.f32 	%f78, [%r231];
	add.s32 	%r232, %r256, %r54;
	shl.b32 	%r233, %r232, 2;
	add.s32 	%r234, %r14, %r233;
	ld.shared.f32 	%f79, [%r234];
	fma.rn.f32 	%f92, %f78, %f79, %f92;
$L__BB0_38:
	mul.f32 	%f85, %f22, %f92;
	bra.uni 	$L__BB0_20;
$L__BB0_39:
	setp.eq.s32 	%p19, %r23, 3;
	mov.u32 	%r258, %r263;
	@%p19 bra 	$L__BB0_43;
	setp.eq.s32 	%p20, %r23, 0;
	shr.u32 	%r137, %r263, 6;
	add.s32 	%r138, %r3, %r137;
	add.s32 	%r140, %r36, %r24;
	max.s32 	%r141, %r138, %r140;
	setp.lt.s32 	%p21, %r141, %r78;
	selp.f32 	%f26, %f3, 0fFF7FFFFF, %p21;
	st.shared.f32 	[%r25], %f26;
	mov.u32 	%r258, %r19;
	@%p20 bra 	$L__BB0_43;
	setp.eq.s32 	%p22, %r23, 1;
	shr.u32 	%r142, %r19, 6;
	add.s32 	%r143, %r3, %r142;
	add.s32 	%r145, %r36, %r26;
	max.s32 	%r146, %r143, %r145;
	setp.lt.s32 	%p23, %r146, %r78;
	selp.f32 	%f27, %f3, 0fFF7FFFFF, %p23;
	st.shared.f32 	[%r27], %f27;
	mov.u32 	%r258, %r28;
	@%p22 bra 	$L__BB0_43;
	add.s32 	%r258, %r28, %r18;
	shr.u32 	%r147, %r28, 6;
	add.s32 	%r148, %r3, %r147;
	add.s32 	%r150, %r36, %r29;
	max.s32 	%r151, %r148, %r150;
	setp.lt.s32 	%p24, %r151, %r78;
	selp.f32 	%f28, %f3, 0fFF7FFFFF, %p24;
	st.shared.f32 	[%r30], %f28;
$L__BB0_43:
	setp.lt.u32 	%p25, %r20, 3;
	@%p25 bra 	$L__BB0_46;
	shl.b32 	%r152, %r18, 1;
	add.s32 	%r261, %r152, %r258;
	mad.lo.s32 	%r260, %r18, 3, %r258;
	add.s32 	%r259, %r18, %r258;
$L__BB0_45:
	shr.u32 	%r153, %r258, 6;
	and.b32  	%r154, %r258, 63;
	add.s32 	%r155, %r3, %r153;
	add.s32 	%r156, %r36, %r154;
	max.s32 	%r157, %r155, %r156;
	setp.lt.s32 	%p26, %r157, %r78;
	selp.f32 	%f29, %f3, 0fFF7FFFFF, %p26;
	add.s32 	%r158, %r153, %r80;
	shl.b32 	%r159, %r158, 8;
	shl.b32 	%r160, %r258, 2;
	and.b32  	%r161, %r160, 252;
	or.b32  	%r162, %r159, %r161;
	add.s32 	%r163, %r15, %r162;
	st.shared.f32 	[%r163], %f29;
	add.s32 	%r164, %r258, %r18;
	shr.u32 	%r165, %r259, 6;
	and.b32  	%r166, %r259, 63;
	add.s32 	%r167, %r3, %r165;
	add.s32 	%r168, %r36, %r166;
	max.s32 	%r169, %r167, %r168;
	setp.lt.s32 	%p27, %r169, %r78;
	selp.f32 	%f30, %f3, 0fFF7FFFFF, %p27;
	add.s32 	%r170, %r165, %r80;
	shl.b32 	%r171, %r170, 8;
	shl.b32 	%r172, %r259, 2;
	and.b32  	%r173, %r172, 252;
	or.b32  	%r174, %r171, %r173;
	add.s32 	%r175, %r15, %r174;
	st.shared.f32 	[%r175], %f30;
	add.s32 	%r176, %r164, %r18;
	shr.u32 	%r177, %r261, 6;
	and.b32  	%r178, %r261, 63;
	add.s32 	%r179, %r3, %r177;
	add.s32 	%r180, %r36, %r178;
	max.s32 	%r181, %r179, %r180;
	setp.lt.s32 	%p28, %r181, %r78;
	selp.f32 	%f31, %f3, 0fFF7FFFFF, %p28;
	add.s32 	%r182, %r177, %r80;
	shl.b32 	%r183, %r182, 8;
	shl.b32 	%r184, %r261, 2;
	and.b32  	%r185, %r184, 252;
	or.b32  	%r186, %r183, %r185;
	add.s32 	%r187, %r15, %r186;
	st.shared.f32 	[%r187], %f31;
	add.s32 	%r188, %r176, %r18;
	shr.u32 	%r189, %r260, 6;
	and.b32  	%r190, %r260, 63;
	add.s32 	%r191, %r3, %r189;
	add.s32 	%r192, %r36, %r190;
	max.s32 	%r193, %r191, %r192;
	setp.lt.s32 	%p29, %r193, %r78;
	selp.f32 	%f32, %f3, 0fFF7FFFFF, %p29;
	add.s32 	%r194, %r189, %r80;
	shl.b32 	%r195, %r194, 8;
	shl.b32 	%r196, %r260, 2;
	and.b32  	%r197, %r196, 252;
	or.b32  	%r198, %r195, %r197;
	add.s32 	%r199, %r15, %r198;
	st.shared.f32 	[%r199], %f32;
	add.s32 	%r258, %r188, %r18;
	shl.b32 	%r200, %r18, 2;
	add.s32 	%r261, %r261, %r200;
	add.s32 	%r260, %r260, %r200;
	add.s32 	%r259, %r259, %r200;
	setp.lt.u32 	%p30, %r258, 4096;
	@%p30 bra 	$L__BB0_45;
$L__BB0_46:
	bar.sync 	0;
	bar.sync 	0;
	add.s32 	%r250, %r250, 1;
	setp.eq.s32 	%p40, %r250, %r16;
	@%p40 bra 	$L__BB0_21;
	bra.uni 	$L__BB0_7;

}
	// .globl	_ZN7adaattn7kernels22fused_attention_kernelIfLb1EEEvPKT_S4_S4_PS2_iiiif
.visible .entry _ZN7adaattn7kernels22fused_attention_kernelIfLb1EEEvPKT_S4_S4_PS2_iiiif(
	.param .u64 .ptr .align 1 _ZN7adaattn7kernels22fused_attention_kernelIfLb1EEEvPKT_S4_S4_PS2_iiiif_param_0,
	.param .u64 .ptr .align 1 _ZN7adaattn7kernels22fused_attention_kernelIfLb1EEEvPKT_S4_S4_PS2_iiiif_param_1,
	.param .u64 .ptr .align 1 _ZN7adaattn7kernels22fused_attention_kernelIfLb1EEEvPKT_S4_S4_PS2_iiiif_param_2,
	.param .u64 .ptr .align 1 _ZN7adaattn7kernels22fused_attention_kernelIfLb1EEEvPKT_S4_S4_PS2_iiiif_param_3,
	.param .u32 _ZN7adaattn7kernels22fused_attention_kernelIfLb1EEEvPKT_S4_S4_PS2_iiiif_param_4,
	.param .u32 _ZN7adaattn7kernels22fused_attention_kernelIfLb1EEEvPKT_S4_S4_PS2_iiiif_param_5,
	.param .u32 _ZN7adaattn7kernels22fused_attention_kernelIfLb1EEEvPKT_S4_S4_PS2_iiiif_param_6,
	.param .u32 _ZN7adaattn7kernels22fused_attention_kernelIfLb1EEEvPKT_S4_S4_PS2_iiiif_param_7,
	.param .f32 _ZN7adaattn7kernels22fused_attention_kernelIfLb1EEEvPKT_S4_S4_PS2_iiiif_param_8
)
{
	.reg .pred 	%p<61>;
	.reg .b32 	%r<260>;
	.reg .b32 	%f<109>;
	.reg .b64 	%rd<18>;

	ld.param.u64 	%rd5, [_ZN7adaattn7kernels22fused_attention_kernelIfLb1EEEvPKT_S4_S4_PS2_iiiif_param_0];
	ld.param.u64 	%rd6, [_ZN7adaattn7kernels22fused_attention_kernelIfLb1EEEvPKT_S4_S4_PS2_iiiif_param_1];
	ld.param.u64 	%rd7, [_ZN7adaattn7kernels22fused_attention_kernelIfLb1EEEvPKT_S4_S4_PS2_iiiif_param_2];
	ld.param.u32 	%r81, [_ZN7adaattn7kernels22fused_attention_kernelIfLb1EEEvPKT_S4_S4_PS2_iiiif_param_5];
	ld.param.u32 	%r82, [_ZN7adaattn7kernels22fused_attention_kernelIfLb1EEEvPKT_S4_S4_PS2_iiiif_param_6];
	ld.param.u32 	%r83, [_ZN7adaattn7kernels22fused_attention_kernelIfLb1EEEvPKT_S4_S4_PS2_iiiif_param_7];
	ld.param.f32 	%f22, [_ZN7adaattn7kernels22fused_attention_kernelIfLb1EEEvPKT_S4_S4_PS2_iiiif_param_8];
	mov.u32 	%r84, %ctaid.z;
	div.s32 	%r1, %r84, %r82;
	mul.lo.s32 	%r85, %r1, %r82;
	sub.s32 	%r2, %r84, %r85;
	mov.u32 	%r3, %ctaid.y;
	shl.b32 	%r4, %r3, 6;
	mov.u32 	%r86, %tid.x;
	mov.u32 	%r87, %tid.y;
	mov.u32 	%r5, %ntid.x;
	mad.lo.s32 	%r259, %r87, %r5, %r86;
	shl.b32 	%r7, %r83, 6;
	setp.ge.s32 	%p1, %r259, %r7;
	@%p1 bra 	$L__BB1_5;
	mul.lo.s32 	%r8, %r1, %r81;
	mov.u32 	%r88, %ntid.y;
	mul.lo.s32 	%r9, %r5, %r88;
	cvta.to.global.u64 	%rd1, %rd5;
	mov.u32 	%r245, %r259;
$L__BB1_2:
	setp.lt.s32 	%p2, %r83, 0;
	div.s32 	%r11, %r245, %r83;
	mul.lo.s32 	%r89, %r11, %r83;
	sub.s32 	%r12, %r245, %r89;
	add.s32 	%r13, %r11, %r4;
	setp.ge.s32 	%p3, %r13, %r81;
	mov.f32 	%f97, 0f00000000;
	or.pred  	%p4, %p2, %p3;
	@%p4 bra 	$L__BB1_4;
	add.s32 	%r90, %r13, %r8;
	mad.lo.s32 	%r91, %r90, %r82, %r2;
	mad.lo.s32 	%r92, %r91, %r83, %r12;
	mul.wide.s32 	%rd9, %r92, 4;
	add.s64 	%rd10, %rd1, %rd9;
	ld.global.nc.f32 	%f97, [%rd10];
$L__BB1_4:
	mad.lo.s32 	%r93, %r11, %r83, %r12;
	shl.b32 	%r94, %r93, 2;
	mov.u32 	%r95, _ZN7adaattn7kernels10shared_memE;
	add.s32 	%r96, %r95, %r94;
	st.shared.f32 	[%r96], %f97;
	add.s32 	%r245, %r245, %r9;
	setp.lt.s32 	%p5, %r245, %r7;
	@%p5 bra 	$L__BB1_2;
$L__BB1_5:
	bar.sync 	0;
	setp.lt.s32 	%p6, %r81, 1;
	@%p6 bra 	$L__BB1_22;
	shl.b32 	%r98, %r83, 8;
	mov.u32 	%r99, _ZN7adaattn7kernels10shared_memE;
	add.s32 	%r15, %r99, %r98;
	add.s32 	%r16, %r15, %r98;
	mul.lo.s32 	%r17, %r1, %r81;
	mov.u32 	%r100, %ntid.y;
	mul.lo.s32 	%r18, %r5, %r100;
	add.s32 	%r101, %r3, 1;
	add.s32 	%r102, %r81, 63;
	shr.s32 	%r103, %r102, 31;
	shr.u32 	%r104, %r103, 26;
	add.s32 	%r105, %r102, %r104;
	shr.s32 	%r106, %r105, 6;
	min.s32 	%r107, %r106, %r101;
	max.s32 	%r19, %r107, 1;
	add.s32 	%r20, %r259, %r18;
	max.u32 	%r108, %r20, 4096;
	setp.lt.u32 	%p7, %r20, 4096;
	selp.u32 	%r109, 1, 0, %p7;
	add.s32 	%r110, %r20, %r109;
	sub.s32 	%r111, %r108, %r110;
	div.u32 	%r112, %r111, %r18;
	add.s32 	%r21, %r112, %r109;
	and.b32  	%r22, %r83, 7;
	and.b32  	%r23, %r83, 3;
	and.b32  	%r24, %r21, 3;
	shr.u32 	%r113, %r259, 6;
	and.b32  	%r25, %r259, 63;
	mul.f32 	%f3, %f22, 0f00000000;
	add.s32 	%r114, %r113, %r83;
	shl.b32 	%r115, %r114, 8;
	shl.b32 	%r116, %r259, 2;
	and.b32  	%r117, %r116, 252;
	or.b32  	%r118, %r115, %r117;
	add.s32 	%r26, %r16, %r118;
	shr.u32 	%r119, %r20, 6;
	and.b32  	%r27, %r20, 63;
	add.s32 	%r120, %r119, %r83;
	shl.b32 	%r121, %r20, 2;
	and.b32  	%r122, %r121, 252;
	shl.b32 	%r123, %r120, 8;
	or.b32  	%r124, %r123, %r122;
	add.s32 	%r28, %r16, %r124;
	add.s32 	%r29, %r20, %r18;
	shr.u32 	%r125, %r29, 6;
	and.b32  	%r30, %r29, 63;
	add.s32 	%r126, %r125, %r83;
	shl.b32 	%r127, %r29, 2;
	and.b32  	%r128, %r127, 252;
	shl.b32 	%r129, %r126, 8;
	or.b32  	%r130, %r129, %r128;
	add.s32 	%r31, %r16, %r130;
	and.b32  	%r32, %r83, 2147483640;
	and.b32  	%r33, %r83, 1;
	cvta.to.global.u64 	%rd2, %rd7;
	cvta.to.global.u64 	%rd3, %rd6;
	mov.b32 	%r246, 0;
$L__BB1_7:
	setp.ge.s32 	%p8, %r259, %r7;
	shl.b32 	%r37, %r246, 6;
	@%p8 bra 	$L__BB1_16;
	mov.u32 	%r247, %r259;
$L__BB1_9:
	setp.lt.s32 	%p9, %r83, 0;
	div.s32 	%r39, %r247, %r83;
	mul.lo.s32 	%r131, %r39, %r83;
	sub.s32 	%r40, %r247, %r131;
	add.s32 	%r41, %r39, %r37;
	setp.ge.s32 	%p10, %r41, %r81;
	mov.f32 	%f98, 0f00000000;
	or.pred  	%p11, %p9, %p10;
	@%p11 bra 	$L__BB1_11;
	add.s32 	%r132, %r41, %r17;
	mad.lo.s32 	%r133, %r132, %r82, %r2;
	mad.lo.s32 	%r134, %r133, %r83, %r40;
	mul.wide.s32 	%rd11, %r134, 4;
	add.s64 	%rd12, %rd3, %rd11;
	ld.global.nc.f32 	%f98, [%rd12];
$L__BB1_11:
	mad.lo.s32 	%r135, %r39, %r83, %r40;
	shl.b32 	%r136, %r135, 2;
	add.s32 	%r137, %r15, %r136;
	st.shared.f32 	[%r137], %f98;
	add.s32 	%r247, %r247, %r18;
	setp.lt.s32 	%p12, %r247, %r7;
	@%p12 bra 	$L__BB1_9;
	mov.u32 	%r248, %r259;
$L__BB1_13:
	div.s32 	%r44, %r248, %r83;
	mul.lo.s32 	%r138, %r44, %r83;
	sub.s32 	%r45, %r248, %r138;
	add.s32 	%r46, %r44, %r37;
	setp.ge.s32 	%p14, %r46, %r81;
	mov.f32 	%f99, 0f00000000;
	or.pred  	%p15, %p9, %p14;
	@%p15 bra 	$L__BB1_15;
	add.s32 	%r139, %r46, %r17;
	mad.lo.s32 	%r140, %r139, %r82, %r2;
	mad.lo.s32 	%r141, %r140, %r83, %r45;
	mul.wide.s32 	%rd13, %r141, 4;
	add.s64 	%rd14, %rd2, %rd13;
	ld.global.nc.f32 	%f99, [%rd14];
$L__BB1_15:
	mad.lo.s32 	%r142, %r44, %r83, %r45;
	shl.b32 	%r143, %r142, 2;
	add.s32 	%r144, %r16, %r143;
	st.shared.f32 	[%r144], %f99;
	add.s32 	%r248, %r248, %r18;
	setp.lt.s32 	%p16, %r248, %r7;
	@%p16 bra 	$L__BB1_13;
$L__BB1_16:
	setp.gt.u32 	%p17, %r259, 4095;
	bar.sync 	0;
	@%p17 bra 	$L__BB1_47;
	setp.lt.s32 	%p18, %r83, 1;
	@%p18 bra 	$L__BB1_40;
	mov.u32 	%r249, %r259;
$L__BB1_19:
	shr.u32 	%r49, %r249, 6;
	and.b32  	%r50, %r249, 63;
	add.s32 	%r51, %r49, %r4;
	add.s32 	%r52, %r50, %r37;
	setp.gt.u32 	%p45, %r52, %r51;
	mov.f32 	%f101, 0fFF7FFFFF;
	@%p45 bra 	$L__BB1_21;
	max.s32 	%r199, %r51, %r52;
	setp.lt.s32 	%p46, %r199, %r81;
	@%p46 bra 	$L__BB1_28;
$L__BB1_21:
	add.s32 	%r231, %r49, %r83;
	shl.b32 	%r232, %r231, 8;
	shl.b32 	%r233, %r50, 2;
	or.b32  	%r234, %r232, %r233;
	add.s32 	%r235, %r16, %r234;
	st.shared.f32 	[%r235], %f101;
	add.s32 	%r249, %r249, %r18;
	setp.lt.u32 	%p54, %r249, 4096;
	@%p54 bra 	$L__BB1_19;
	bra.uni 	$L__BB1_47;
$L__BB1_22:
	setp.ge.s32 	%p56, %r259, %r7;
	@%p56 bra 	$L__BB1_27;
	ld.param.u64 	%rd17, [_ZN7adaattn7kernels22fused_attention_kernelIfLb1EEEvPKT_S4_S4_PS2_iiiif_param_3];
	mul.lo.s32 	%r34, %r1, %r81;
	mov.u32 	%r236, %ntid.y;
	mul.lo.s32 	%r35, %r5, %r236;
	cvta.to.global.u64 	%rd4, %rd17;
$L__BB1_24:
	setp.lt.s32 	%p57, %r83, 0;
	div.s32 	%r78, %r259, %r83;
	add.s32 	%r79, %r78, %r4;
	setp.ge.s32 	%p58, %r79, %r81;
	or.pred  	%p59, %p57, %p58;
	@%p59 bra 	$L__BB1_26;
	rem.s32 	%r237, %r259, %r83;
	mad.lo.s32 	%r238, %r78, %r83, %r237;
	shl.b32 	%r239, %r238, 2;
	mov.u32 	%r240, _ZN7adaattn7kernels10shared_memE;
	add.s32 	%r241, %r240, %r239;
	ld.shared.f32 	%f95, [%r241];
	add.s32 	%r242, %r79, %r34;
	mad.lo.s32 	%r243, %r242, %r82, %r2;
	mad.lo.s32 	%r244, %r243, %r83, %r237;
	mul.wide.s32 	%rd15, %r244, 4;
	add.s64 	%rd16, %rd4, %rd15;
	st.global.f32 	[%rd16], %f95;
$L__BB1_26:
	add.s32 	%r259, %r259, %r35;
	setp.lt.s32 	%p60, %r259, %r7;
	@%p60 bra 	$L__BB1_24;
$L__BB1_27:
	ret;
$L__BB1_28:
	setp.lt.u32 	%p47, %r83, 8;
	mul.lo.s32 	%r56, %r49, %r83;
	mul.lo.s32 	%r57, %r50, %r83;
	mov.f32 	%f108, 0f00000000;
	mov.b32 	%r252, 0;
	@%p47 bra 	$L__BB1_31;
	mov.f32 	%f108, 0f00000000;
	mov.b32 	%r250, 0;
$L__BB1_30:
	.pragma "nounroll";
	add.s32 	%r202, %r250, %r56;
	shl.b32 	%r203, %r202, 2;
	mov.u32 	%r204, _ZN7adaattn7kernels10shared_memE;
	add.s32 	%r205, %r204, %r203;
	ld.shared.f32 	%f52, [%r205];
	add.s32 	%r206, %r250, %r57;
	shl.b32 	%r207, %r206, 2;
	add.s32 	%r208, %r15, %r207;
	ld.shared.f32 	%f53, [%r208];
	fma.rn.f32 	%f54, %f52, %f53, %f108;
	ld.shared.f32 	%f55, [%r205+4];
	ld.shared.f32 	%f56, [%r208+4];
	fma.rn.f32 	%f57, %f55, %f56, %f54;
	ld.shared.f32 	%f58, [%r205+8];
	ld.shared.f32 	%f59, [%r208+8];
	fma.rn.f32 	%f60, %f58, %f59, %f57;
	ld.shared.f32 	%f61, [%r205+12];
	ld.shared.f32 	%f62, [%r208+12];
	fma.rn.f32 	%f63, %f61, %f62, %f60;
	ld.shared.f32 	%f64, [%r205+16];
	ld.shared.f32 	%f65, [%r208+16];
	fma.rn.f32 	%f66, %f64, %f65, %f63;
	ld.shared.f32 	%f67, [%r205+20];
	ld.shared.f32 	%f68, [%r208+20];
	fma.rn.f32 	%f69, %f67, %f68, %f66;
	ld.shared.f32 	%f70, [%r205+24];
	ld.shared.f32 	%f71, [%r208+24];
	fma.rn.f32 	%f72, %f70, %f71, %f69;
	ld.shared.f32 	%f73, [%r205+28];
	ld.shared.f32 	%f74, [%r208+28];
	fma.rn.f32 	%f108, %f73, %f74, %f72;
	add.s32 	%r250, %r250, 8;
	setp.eq.s32 	%p48, %r250, %r32;
	mov.u32 	%r252, %r32;
	@%p48 bra 	$L__BB1_31;
	bra.uni 	$L__BB1_30;
$L__BB1_31:
	setp.eq.s32 	%p49, %r22, 0;
	@%p49 bra 	$L__BB1_39;
	add.s32 	%r209, %r22, -1;
	setp.lt.u32 	%p50, %r209, 3;
	@%p50 bra 	$L__BB1_34;
	add.s32 	%r210, %r252, %r56;
	shl.b32 	%r211, %r210, 2;
	mov.u32 	%r212, _ZN7adaattn7kernels10shared_memE;
	add.s32 	%r213, %r212, %r211;
	ld.shared.f32 	%f76, [%r213];
	add.s32 	%r214, %r252, %r57;
	shl.b32 	%r215, %r214, 2;
	add.s32 	%r216, %r15, %r215;
	ld.shared.f32 	%f77, [%r216];
	fma.rn.f32 	%f78, %f76, %f77, %f108;
	ld.shared.f32 	%f79, [%r213+4];
	ld.shared.f32 	%f80, [%r216+4];
	fma.rn.f32 	%f81, %f79, %f80, %f78;
	ld.shared.f32 	%f82, [%r213+8];
	ld.shared.f32 	%f83, [%r216+8];
	fma.rn.f32 	%f84, %f82, %f83, %f81;
	ld.shared.f32 	%f85, [%r213+12];
	ld.shared.f32 	%f86, [%r216+12];
	fma.rn.f32 	%f108, %f85, %f86, %f84;
	add.s32 	%r252, %r252, 4;
$L__BB1_34:
	setp.eq.s32 	%p51, %r23, 0;
	@%p51 bra 	$L__BB1_39;
	setp.eq.s32 	%p52, %r23, 1;
	@%p52 bra 	$L__BB1_37;
	add.s32 	%r217, %r252, %r56;
	shl.b32 	%r218, %r217, 2;
	mov.u32 	%r219, _ZN7adaattn7kernels10shared_memE;
	add.s32 	%r220, %r219, %r218;
	ld.shared.f32 	%f88, [%r220];
	add.s32 	%r221, %r252, %r57;
	shl.b32 	%r222, %r221, 2;
	add.s32 	%r223, %r15, %r222;
	ld.shared.f32 	%f89, [%r223];
	fma.rn.f32 	%f90, %f88, %f89, %f108;
	ld.shared.f32 	%f91, [%r220+4];
	ld.shared.f32 	%f92, [%r223+4];
	fma.rn.f32 	%f108, %f91, %f92, %f90;
	add.s32 	%r252, %r252, 2;
$L__BB1_37:
	setp.eq.s32 	%p53, %r33, 0;
	@%p53 bra 	$L__BB1_39;
	add.s32 	%r224, %r252, %r56;
	shl.b32 	%r225, %r224, 2;
	mov.u32 	%r226, _ZN7adaattn7kernels10shared_memE;
	add.s32 	%r227, %r226, %r225;
	ld.shared.f32 	%f93, [%r227];
	add.s32 	%r228, %r252, %r57;
	shl.b32 	%r229, %r228, 2;
	add.s32 	%r230, %r15, %r229;
	ld.shared.f32 	%f94, [%r230];
	fma.rn.f32 	%f108, %f93, %f94, %f108;
$L__BB1_39:
	mul.f32 	%f101, %f22, %f108;
	bra.uni 	$L__BB1_21;
$L__BB1_40:
	setp.eq.s32 	%p19, %r24, 3;
	mov.u32 	%r254, %r259;
	@%p19 bra 	$L__BB1_44;
	setp.eq.s32 	%p20, %r24, 0;
	shr.u32 	%r145, %r259, 6;
	add.s32 	%r146, %r145, %r4;
	setp.lt.s32 	%p21, %r146, %r81;
	add.s32 	%r147, %r25, %r37;
	setp.le.u32 	%p22, %r147, %r146;
	setp.lt.s32 	%p23, %r147, %r81;
	selp.f32 	%f26, %f3, 0fFF7FFFFF, %p22;
	selp.f32 	%f27, %f26, 0fFF7FFFFF, %p23;
	selp.f32 	%f28, %f27, 0fFF7FFFFF, %p21;
	st.shared.f32 	[%r26], %f28;
	mov.u32 	%r254, %r20;
	@%p20 bra 	$L__BB1_44;
	setp.eq.s32 	%p24, %r24, 1;
	shr.u32 	%r148, %r20, 6;
	add.s32 	%r149, %r148, %r4;
	setp.lt.s32 	%p25, %r149, %r81;
	add.s32 	%r150, %r27, %r37;
	setp.le.u32 	%p26, %r150, %r149;
	setp.lt.s32 	%p27, %r150, %r81;
	selp.f32 	%f29, %f3, 0fFF7FFFFF, %p26;
	selp.f32 	%f30, %f29, 0fFF7FFFFF, %p27;
	selp.f32 	%f31, %f30, 0fFF7FFFFF, %p25;
	st.shared.f32 	[%r28], %f31;
	mov.u32 	%r254, %r29;
	@%p24 bra 	$L__BB1_44;
	add.s32 	%r254, %r29, %r18;
	shr.u32 	%r151, %r29, 6;
	add.s32 	%r152, %r151, %r4;
	setp.lt.s32 	%p28, %r152, %r81;
	add.s32 	%r153, %r30, %r37;
	setp.le.u32 	%p29, %r153, %r152;
	setp.lt.s32 	%p30, %r153, %r81;
	selp.f32 	%f32, %f3, 0fFF7FFFFF, %p29;
	selp.f32 	%f33, %f32, 0fFF7FFFFF, %p30;
	selp.f32 	%f34, %f33, 0fFF7FFFFF, %p28;
	st.shared.f32 	[%r31], %f34;
$L__BB1_44:
	setp.lt.u32 	%p31, %r21, 3;
	@%p31 bra 	$L__BB1_47;
	shl.b32 	%r154, %r18, 1;
	add.s32 	%r257, %r154, %r254;
	mad.lo.s32 	%r256, %r18, 3, %r254;
	add.s32 	%r255, %r18, %r254;
$L__BB1_46:
	shr.u32 	%r155, %r254, 6;
	and.b32  	%r156, %r254, 63;
	add.s32 	%r157, %r155, %r4;
	add.s32 	%r158, %r156, %r37;
	setp.le.u32 	%p32, %r158, %r157;
	setp.lt.s32 	%p33, %r157, %r81;
	setp.lt.s32 	%p34, %r158, %r81;
	selp.f32 	%f35, %f3, 0fFF7FFFFF, %p32;
	selp.f32 	%f36, %f35, 0fFF7FFFFF, %p34;
	selp.f32 	%f37, %f36, 0fFF7FFFFF, %p33;
	add.s32 	%r159, %r155, %r83;
	shl.b32 	%r160, %r159, 8;
	shl.b32 	%r161, %r254, 2;
	and.b32  	%r162, %r161, 252;
	or.b32  	%r163, %r160, %r162;
	add.s32 	%r164, %r16, %r163;
	st.shared.f32 	[%r164], %f37;
	add.s32 	%r165, %r254, %r18;
	shr.u32 	%r166, %r255, 6;
	and.b32  	%r167, %r255, 63;
	add.s32 	%r168, %r166, %r4;
	add.s32 	%r169, %r167, %r37;
	setp.le.u32 	%p35, %r169, %r168;
	setp.lt.s32 	%p36, %r168, %r81;
	setp.lt.s32 	%p37, %r169, %r81;
	selp.f32 	%f38, %f3, 0fFF7FFFFF, %p35;
	selp.f32 	%f39, %f38, 0fFF7FFFFF, %p37;
	selp.f32 	%f40, %f39, 0fFF7FFFFF, %p36;
	add.s32 	%r170, %r166, %r83;
	shl.b32 	%r171, %r170, 8;
	shl.b32 	%r172, %r255, 2;
	and.b32  	%r173, %r172, 252;
	or.b32  	%r174, %r171, %r173;
	add.s32 	%r175, %r16, %r174;
	st.shared.f32 	[%r175], %f40;
	add.s32 	%r176, %r165, %r18;
	shr.u32 	%r177, %r257, 6;
	and.b32  	%r178, %r257, 63;
	add.s32 	%r179, %r177, %r4;
	add.s32 	%r180, %r178, %r37;
	setp.le.u32 	%p38, %r180, %r179;
	setp.lt.s32 	%p39, %r179, %r81;
	setp.lt.s32 	%p40, %r180, %r81;
	selp.f32 	%f41, %f3, 0fFF7FFFFF, %p38;
	selp.f32 	%f42, %f41, 0fFF7FFFFF, %p40;
	selp.f32 	%f43, %f42, 0fFF7FFFFF, %p39;
	add.s32 	%r181, %r177, %r83;
	shl.b32 	%r182, %r181, 8;
	shl.b32 	%r183, %r257, 2;
	and.b32  	%r184, %r183, 252;
	or.b32  	%r185, %r182, %r184;
	add.s32 	%r186, %r16, %r185;
	st.shared.f32 	[%r186], %f43;
	add.s32 	%r187, %r176, %r18;
	shr.u32 	%r188, %r256, 6;
	and.b32  	%r189, %r256, 63;
	add.s32 	%r190, %r188, %r4;
	add.s32 	%r191, %r189, %r37;
	setp.le.u32 	%p41, %r191, %r190;
	setp.lt.s32 	%p42, %r190, %r81;
	setp.lt.s32 	%p43, %r191, %r81;
	selp.f32 	%f44, %f3, 0fFF7FFFFF, %p41;
	selp.f32 	%f45, %f44, 0fFF7FFFFF, %p43;
	selp.f32 	%f46, %f45, 0fFF7FFFFF, %p42;
	add.s32 	%r192, %r188, %r83;
	shl.b32 	%r193, %r192, 8;
	shl.b32 	%r194, %r256, 2;
	and.b32  	%r195, %r194, 252;
	or.b32  	%r196, %r193, %r195;
	add.s32 	%r197, %r16, %r196;
	st.shared.f32 	[%r197], %f46;
	add.s32 	%r254, %r187, %r18;
	shl.b32 	%r198, %r18, 2;
	add.s32 	%r257, %r257, %r198;
	add.s32 	%r256, %r256, %r198;
	add.s32 	%r255, %r255, %r198;
	setp.lt.u32 	%p44, %r254, 4096;
	@%p44 bra 	$L__BB1_46;
$L__BB1_47:
	bar.sync 	0;
	bar.sync 	0;
	add.s32 	%r246, %r246, 1;
	setp.eq.s32 	%p55, %r246, %r19;
	@%p55 bra 	$L__BB1_22;
	bra.uni 	$L__BB1_7;

}
	// .globl	_ZN7adaattn7kernels22fused_attention_kernelI6__halfLb0EEEvPKT_S5_S5_PS3_iiiif
.visible .entry _ZN7adaattn7kernels22fused_attention_kernelI6__halfLb0EEEvPKT_S5_S5_PS3_iiiif(
	.param .u64 .ptr .align 1 _ZN7adaattn7kernels22fused_attention_kernelI6__halfLb0EEEvPKT_S5_S5_PS3_iiiif_param_0,
	.param .u64 .ptr .align 1 _ZN7adaattn7kernels22fused_attention_kernelI6__halfLb0EEEvPKT_S5_S5_PS3_iiiif_param_1,
	.param .u64 .ptr .align 1 _ZN7adaattn7kernels22fused_attention_kernelI6__halfLb0EEEvPKT_S5_S5_PS3_iiiif_param_2,
	.param .u64 .ptr .align 1 _ZN7adaattn7kernels22fused_attention_kernelI6__halfLb0EEEvPKT_S5_S5_PS3_iiiif_param_3,
	.param .u32 _ZN7adaattn7kernels22fused_attention_kernelI6__halfLb0EEEvPKT_S5_S5_PS3_iiiif_param_4,
	.param .u32 _ZN7adaattn7kernels22fused_attention_kernelI6__halfLb0EEEvPKT_S5_S5_PS3_iiiif_param_5,
	.param .u32 _ZN7adaattn7kernels22fused_attention_kernelI6__halfLb0EEEvPKT_S5_S5_PS3_iiiif_param_6,
	.param .u32 _ZN7adaattn7kernels22fused_attention_kernelI6__halfLb0EEEvPKT_S5_S5_PS3_iiiif_param_7,
	.param .f32 _ZN7adaattn7kernels22fused_attention_kernelI6__halfLb0EEEvPKT_S5_S5_PS3_iiiif_param_8
)
{
	.reg .pred 	%p<46>;
	.reg .b16 	%rs<47>;
	.reg .b32 	%r<246>;
	.reg .b32 	%f<80>;
	.reg .b64 	%rd<18>;

	ld.param.u64 	%rd5, [_ZN7adaattn7kernels22fused_attention_kernelI6__halfLb0EEEvPKT_S5_S5_PS3_iiiif_param_0];
	ld.param.u64 	%rd6, [_ZN7adaattn7kernels22fused_attention_kernelI6__halfLb0EEEvPKT_S5_S5_PS3_iiiif_param_1];
	ld.param.u64 	%rd7, [_ZN7adaattn7kernels22fused_attention_kernelI6__halfLb0EEEvPKT_S5_S5_PS3_iiiif_param_2];
	ld.param.u32 	%r76, [_ZN7adaattn7kernels22fused_attention_kernelI6__halfLb0EEEvPKT_S5_S5_PS3_iiiif_param_5];
	ld.param.u32 	%r77, [_ZN7adaattn7kernels22fused_attention_kernelI6__halfLb0EEEvPKT_S5_S5_PS3_iiiif_param_6];
	ld.param.u32 	%r78, [_ZN7adaattn7kernels22fused_attention_kernelI6__halfLb0EEEvPKT_S5_S5_PS3_iiiif_param_7];
	ld.param.f32 	%f16, [_ZN7adaattn7kernels22fused_attention_kernelI6__halfLb0EEEvPKT_S5_S5_PS3_iiiif_param_8];
	mov.u32 	%r79, %ctaid.z;
	div.s32 	%r1, %r79, %r77;
	mul.lo.s32 	%r80, %r1, %r77;
	sub.s32 	%r2, %r79, %r80;
	mov.u32 	%r81, %ctaid.y;
	shl.b32 	%r3, %r81, 6;
	mov.u32 	%r82, %tid.x;
	mov.u32 	%r83, %tid.y;
	mov.u32 	%r4, %ntid.x;
	mad.lo.s32 	%r245, %r83, %r4, %r82;
	shl.b32 	%r6, %r78, 6;
	setp.ge.s32 	%p1, %r245, %r6;
	@%p1 bra 	$L__BB2_6;
	mul.lo.s32 	%r7, %r1, %r76;
	mov.u32 	%r84, %ntid.y;
	mul.lo.s32 	%r8, %r4, %r84;
	cvta.to.global.u64 	%rd1, %rd5;
	mov.u32 	%r231, %r245;
$L__BB2_2:
	setp.lt.s32 	%p2, %r78, 0;
	div.s32 	%r10, %r231, %r78;
	mul.lo.s32 	%r85, %r10, %r78;
	sub.s32 	%r11, %r231, %r85;
	add.s32 	%r12, %r10, %r3;
	setp.ge.s32 	%p3, %r12, %r76;
	or.pred  	%p4, %p2, %p3;
	@%p4 bra 	$L__BB2_4;
	add.s32 	%r87, %r12, %r7;
	mad.lo.s32 	%r88, %r87, %r77, %r2;
	mad.lo.s32 	%r89, %r88, %r78, %r11;
	mul.wide.s32 	%rd9, %r89, 2;
	add.s64 	%rd10, %rd1, %rd9;
	ld.global.nc.u16 	%rs44, [%rd10];
	bra.uni 	$L__BB2_5;
$L__BB2_4:
	mov.b32 	%r86, 0;
	// begin inline asm
	cvt.rn.f16.s32 %rs44, %r86;
	// end inline asm
$L__BB2_5:
	mad.lo.s32 	%r90, %r10, %r78, %r11;
	shl.b32 	%r91, %r90, 1;
	mov.u32 	%r92, _ZN7adaattn7kernels10shared_memE;
	add.s32 	%r93, %r92, %r91;
	st.shared.u16 	[%r93], %rs44;
	add.s32 	%r231, %r231, %r8;
	setp.lt.s32 	%p5, %r231, %r6;
	@%p5 bra 	$L__BB2_2;
$L__BB2_6:
	bar.sync 	0;
	setp.lt.s32 	%p6, %r76, 1;
	@%p6 bra 	$L__BB2_12;
	shl.b32 	%r95, %r78, 7;
	mov.u32 	%r96, _ZN7adaattn7kernels10shared_memE;
	add.s32 	%r14, %r96, %r95;
	add.s32 	%r15, %r14, %r95;
	add.s32 	%r16, %r15, %r95;
	add.s32 	%r97, %r76, 63;
	shr.u32 	%r17, %r97, 6;
	mul.lo.s32 	%r18, %r1, %r76;
	mov.u32 	%r98, %ntid.y;
	mul.lo.s32 	%r19, %r4, %r98;
	add.s32 	%r20, %r245, %r19;
	max.u32 	%r99, %r20, 4096;
	setp.lt.u32 	%p7, %r20, 4096;
	selp.u32 	%r100, 1, 0, %p7;
	add.s32 	%r101, %r20, %r100;
	sub.s32 	%r102, %r99, %r101;
	div.u32 	%r103, %r102, %r19;
	add.s32 	%r21, %r103, %r100;
	and.b32  	%r22, %r78, 7;
	and.b32  	%r23, %r78, 3;
	and.b32  	%r24, %r21, 3;
	and.b32  	%r25, %r245, 63;
	mul.f32 	%f1, %f16, 0f00000000;
	and.b32  	%r26, %r20, 63;
	add.s32 	%r27, %r20, %r19;
	and.b32  	%r28, %r27, 63;
	and.b32  	%r29, %r78, 2147483640;
	and.b32  	%r30, %r78, 1;
	cvta.to.global.u64 	%rd2, %rd7;
	cvta.to.global.u64 	%rd3, %rd6;
	mov.b32 	%r232, 0;
$L__BB2_8:
	setp.ge.s32 	%p8, %r245, %r6;
	shl.b32 	%r34, %r232, 6;
	@%p8 bra 	$L__BB2_25;
	mov.u32 	%r233, %r245;
$L__BB2_10:
	setp.lt.s32 	%p9, %r78, 0;
	div.s32 	%r36, %r233, %r78;
	mul.lo.s32 	%r104, %r36, %r78;
	sub.s32 	%r37, %r233, %r104;
	add.s32 	%r38, %r36, %r34;
	setp.ge.s32 	%p10, %r38, %r76;
	or.pred  	%p11, %p9, %p10;
	@%p11 bra 	$L__BB2_18;
	add.s32 	%r106, %r38, %r18;
	mad.lo.s32 	%r107, %r106, %r77, %r2;
	mad.lo.s32 	%r108, %r107, %r78, %r37;
	mul.wide.s32 	%rd11, %r108, 2;
	add.s64 	%rd12, %rd3, %rd11;
	ld.global.nc.u16 	%rs45, [%rd12];
	bra.uni 	$L__BB2_19;
$L__BB2_12:
	setp.ge.s32 	%p41, %r245, %r6;
	@%p41 bra 	$L__BB2_17;
	ld.param.u64 	%rd17, [_ZN7adaattn7kernels22fused_attention_kernelI6__halfLb0EEEvPKT_S5_S5_PS3_iiiif_param_3];
	mul.lo.s32 	%r31, %r1, %r76;
	mov.u32 	%r222, %ntid.y;
	mul.lo.s32 	%r32, %r4, %r222;
	cvta.to.global.u64 	%rd4, %rd17;
$L__BB2_14:
	setp.lt.s32 	%p42, %r78, 0;
	div.s32 	%r73, %r245, %r78;
	add.s32 	%r74, %r73, %r3;
	setp.ge.s32 	%p43, %r74, %r76;
	or.pred  	%p44, %p42, %p43;
	@%p44 bra 	$L__BB2_16;
	rem.s32 	%r223, %r245, %r78;
	add.s32 	%r224, %r74, %r31;
	mad.lo.s32 	%r225, %r224, %r77, %r2;
	mad.lo.s32 	%r226, %r225, %r78, %r223;
	mul.wide.s32 	%rd15, %r226, 2;
	add.s64 	%rd16, %rd4, %rd15;
	mad.lo.s32 	%r227, %r73, %r78, %r223;
	shl.b32 	%r228, %r227, 1;
	mov.u32 	%r229, _ZN7adaattn7kernels10shared_memE;
	add.s32 	%r230, %r229, %r228;
	ld.shared.u16 	%rs43, [%r230];
	st.global.u16 	[%rd16], %rs43;
$L__BB2_16:
	add.s32 	%r245, %r245, %r32;
	setp.lt.s32 	%p45, %r245, %r6;
	@%p45 bra 	$L__BB2_14;
$L__BB2_17:
	ret;
$L__BB2_18:
	mov.b32 	%r105, 0;
	// begin inline asm
	cvt.rn.f16.s32 %rs45, %r105;
	// end inline asm
$L__BB2_19:
	mad.lo.s32 	%r109, %r36, %r78, %r37;
	shl.b32 	%r110, %r109, 1;
	add.s32 	%r111, %r14, %r110;
	st.shared.u16 	[%r111], %rs45;
	add.s32 	%r233, %r233, %r19;
	setp.lt.s32 	%p12, %r233, %r6;
	@%p12 bra 	$L__BB2_10;
	mov.u32 	%r234, %r245;
$L__BB2_21:
	div.s32 	%r41, %r234, %r78;
	mul.lo.s32 	%r112, %r41, %r78;
	sub.s32 	%r42, %r234, %r112;
	add.s32 	%r43, %r41, %r34;
	setp.ge.s32 	%p14, %r43, %r76;
	or.pred  	%p15, %p9, %p14;
	@%p15 bra 	$L__BB2_23;
	add.s32 	%r114, %r43, %r18;
	mad.lo.s32 	%r115, %r114, %r77, %r2;
	mad.lo.s32 	%r116, %r115, %r78, %r42;
	mul.wide.s32 	%rd13, %r116, 2;
	add.s64 	%rd14, %rd2, %rd13;
	ld.global.nc.u16 	%rs46, [%rd14];
	bra.uni 	$L__BB2_24;
$L__BB2_23:
	mov.b32 	%r113, 0;
	// begin inline asm
	cvt.rn.f16.s32 %rs46, %r113;
	// end inline asm
$L__BB2_24:
	mad.lo.s32 	%r117, %r41, %r78, %r42;
	shl.b32 	%r118, %r117, 1;
	add.s32 	%r119, %r15, %r118;
	st.shared.u16 	[%r119], %rs46;
	add.s32 	%r234, %r234, %r19;
	setp.lt.s32 	%p16, %r234, %r6;
	@%p16 bra 	$L__BB2_21;
$L__BB2_25:
	setp.gt.u32 	%p17, %r245, 4095;
	bar.sync 	0;
	@%p17 bra 	$L__BB2_49;
	setp.lt.s32 	%p18, %r78, 1;
	@%p18 bra 	$L__BB2_42;
	mov.u32 	%r235, %r245;
$L__BB2_28:
	shr.u32 	%r46, %r235, 6;
	and.b32  	%r47, %r235, 63;
	add.s32 	%r184, %r3, %r46;
	add.s32 	%r185, %r34, %r47;
	max.s32 	%r186, %r184, %r185;
	setp.lt.s32 	%p31, %r186, %r76;
	mov.f32 	%f72, 0fFF7FFFFF;
	@%p31 bra 	$L__BB2_30;
$L__BB2_29:
	and.b32  	%r218, %r235, 4032;
	or.b32  	%r219, %r218, %r47;
	shl.b32 	%r220, %r219, 2;
	add.s32 	%r221, %r16, %r220;
	st.shared.f32 	[%r221], %f72;
	add.s32 	%r235, %r235, %r19;
	setp.lt.u32 	%p39, %r235, 4096;
	@%p39 bra 	$L__BB2_28;
	bra.uni 	$L__BB2_49;
$L__BB2_30:
	setp.lt.u32 	%p32, %r78, 8;
	mul.lo.s32 	%r51, %r46, %r78;
	mul.lo.s32 	%r52, %r47, %r78;
	mov.f32 	%f79, 0f00000000;
	mov.b32 	%r238, 0;
	@%p32 bra 	$L__BB2_33;
	mov.f32 	%f79, 0f00000000;
	mov.b32 	%r236, 0;
$L__BB2_32:
	.pragma "nounroll";
	add.s32 	%r189, %r236, %r51;
	shl.b32 	%r190, %r189, 1;
	mov.u32 	%r191, _ZN7adaattn7kernels10shared_memE;
	add.s32 	%r192, %r191, %r190;
	ld.shared.u16 	%rs13, [%r192];
	// begin inline asm
	{  cvt.f32.f16 %f28, %rs13;}

	// end inline asm
	add.s32 	%r193, %r236, %r52;
	shl.b32 	%r194, %r193, 1;
	add.s32 	%r195, %r14, %r194;
	ld.shared.u16 	%rs14, [%r195];
	// begin inline asm
	{  cvt.f32.f16 %f29, %rs14;}

	// end inline asm
	fma.rn.f32 	%f44, %f28, %f29, %f79;
	ld.shared.u16 	%rs15, [%r192+2];
	// begin inline asm
	{  cvt.f32.f16 %f30, %rs15;}

	// end inline asm
	ld.shared.u16 	%rs16, [%r195+2];
	// begin inline asm
	{  cvt.f32.f16 %f31, %rs16;}

	// end inline asm
	fma.rn.f32 	%f45, %f30, %f31, %f44;
	ld.shared.u16 	%rs17, [%r192+4];
	// begin inline asm
	{  cvt.f32.f16 %f32, %rs17;}

	// end inline asm
	ld.shared.u16 	%rs18, [%r195+4];
	// begin inline asm
	{  cvt.f32.f16 %f33, %rs18;}

	// end inline asm
	fma.rn.f32 	%f46, %f32, %f33, %f45;
	ld.shared.u16 	%rs19, [%r192+6];
	// begin inline asm
	{  cvt.f32.f16 %f34, %rs19;}

	// end inline asm
	ld.shared.u16 	%rs20, [%r195+6];
	// begin inline asm
	{  cvt.f32.f16 %f35, %rs20;}

	// end inline asm
	fma.rn.f32 	%f47, %f34, %f35, %f46;
	ld.shared.u16 	%rs21, [%r192+8];
	// begin inline asm
	{  cvt.f32.f16 %f36, %rs21;}

	// end inline asm
	ld.shared.u16 	%rs22, [%r195+8];
	// begin inline asm
	{  cvt.f32.f16 %f37, %rs22;}

	// end inline asm
	fma.rn.f32 	%f48, %f36, %f37, %f47;
	ld.shared.u16 	%rs23, [%r192+10];
	// begin inline asm
	{  cvt.f32.f16 %f38, %rs23;}

	// end inline asm
	ld.shared.u16 	%rs24, [%r195+10];
	// begin inline asm
	{  cvt.f32.f16 %f39, %rs24;}

	// end inline asm
	fma.rn.f32 	%f49, %f38, %f39, %f48;
	ld.shared.u16 	%rs25, [%r192+12];
	// begin inline asm
	{  cvt.f32.f16 %f40, %rs25;}

	// end inline asm
	ld.shared.u16 	%rs26, [%r195+12];
	// begin inline asm
	{  cvt.f32.f16 %f41, %rs26;}

	// end inline asm
	fma.rn.f32 	%f50, %f40, %f41, %f49;
	ld.shared.u16 	%rs27, [%r192+14];
	// begin inline asm
	{  cvt.f32.f16 %f42, %rs27;}

	// end inline asm
	ld.shared.u16 	%rs28, [%r195+14];
	// begin inline asm
	{  cvt.f32.f16 %f43, %rs28;}

	// end inline asm
	fma.rn.f32 	%f79, %f42, %f43, %f50;
	add.s32 	%r236, %r236, 8;
	setp.eq.s32 	%p33, %r236, %r29;
	mov.u32 	%r238, %r29;
	@%p33 bra 	$L__BB2_33;
	bra.uni 	$L__BB2_32;
$L__BB2_33:
	setp.eq.s32 	%p34, %r22, 0;
	@%p34 bra 	$L__BB2_41;
	add.s32 	%r196, %r22, -1;
	setp.lt.u32 	%p35, %r196, 3;
	@%p35 bra 	$L__BB2_36;
	add.s32 	%r197, %r238, %r51;
	shl.b32 	%r198, %r197, 1;
	mov.u32 	%r199, _ZN7adaattn7kernels10shared_memE;
	add.s32 	%r200, %r199, %r198;
	ld.shared.u16 	%rs29, [%r200];
	// begin inline asm
	{  cvt.f32.f16 %f52, %rs29;}

	// end inline asm
	add.s32 	%r201, %r238, %r52;
	shl.b32 	%r202, %r201, 1;
	add.s32 	%r203, %r14, %r202;
	ld.shared.u16 	%rs30, [%r203];
	// begin inline asm
	{  cvt.f32.f16 %f53, %rs30;}

	// end inline asm
	fma.rn.f32 	%f60, %f52, %f53, %f79;
	ld.shared.u16 	%rs31, [%r200+2];
	// begin inline asm
	{  cvt.f32.f16 %f54, %rs31;}

	// end inline asm
	ld.shared.u16 	%rs32, [%r203+2];
	// begin inline asm
	{  cvt.f32.f16 %f55, %rs32;}

	// end inline asm
	fma.rn.f32 	%f61, %f54, %f55, %f60;
	ld.shared.u16 	%rs33, [%r200+4];
	// begin inline asm
	{  cvt.f32.f16 %f56, %rs33;}

	// end inline asm
	ld.shared.u16 	%rs34, [%r203+4];
	// begin inline asm
	{  cvt.f32.f16 %f57, %rs34;}

	// end inline asm
	fma.rn.f32 	%f62, %f56, %f57, %f61;
	ld.shared.u16 	%rs35, [%r200+6];
	// begin inline asm
	{  cvt.f32.f16 %f58, %rs35;}

	// end inline asm
	ld.shared.u16 	%rs36, [%r203+6];
	// begin inline asm
	{  cvt.f32.f16 %f59, %rs36;}

	// end inline asm
	fma.rn.f32 	%f79, %f58, %f59, %f62;
	add.s32 	%r238, %r238, 4;
$L__BB2_36:
	setp.eq.s32 	%p36, %r23, 0;
	@%p36 bra 	$L__BB2_41;
	setp.eq.s32 	%p37, %r23, 1;
	@%p37 bra 	$L__BB2_39;
	add.s32 	%r204, %r238, %r51;
	shl.b32 	%r205, %r204, 1;
	mov.u32 	%r206, _ZN7adaattn7kernels10shared_memE;
	add.s32 	%r207, %r206, %r205;
	ld.shared.u16 	%rs37, [%r207];
	// begin inline asm
	{  cvt.f32.f16 %f64, %rs37;}

	// end inline asm
	add.s32 	%r208, %r238, %r52;
	shl.b32 	%r209, %r208, 1;
	add.s32 	%r210, %r14, %r209;
	ld.shared.u16 	%rs38, [%r210];
	// begin inline asm
	{  cvt.f32.f16 %f65, %rs38;}

	// end inline asm
	fma.rn.f32 	%f68, %f64, %f65, %f79;
	ld.shared.u16 	%rs39, [%r207+2];
	// begin inline asm
	{  cvt.f32.f16 %f66, %rs39;}

	// end inline asm
	ld.shared.u16 	%rs40, [%r210+2];
	// begin inline asm
	{  cvt.f32.f16 %f67, %rs40;}

	// end inline asm
	fma.rn.f32 	%f79, %f66, %f67, %f68;
	add.s32 	%r238, %r238, 2;
$L__BB2_39:
	setp.eq.s32 	%p38, %r30, 0;
	@%p38 bra 	$L__BB2_41;
	add.s32 	%r211, %r238, %r51;
	shl.b32 	%r212, %r211, 1;
	mov.u32 	%r213, _ZN7adaattn7kernels10shared_memE;
	add.s32 	%r214, %r213, %r212;
	ld.shared.u16 	%rs41, [%r214];
	// begin inline asm
	{  cvt.f32.f16 %f69, %rs41;}

	// end inline asm
	add.s32 	%r215, %r238, %r52;
	shl.b32 	%r216, %r215, 1;
	add.s32 	%r217, %r14, %r216;
	ld.shared.u16 	%rs42, [%r217];
	// begin inline asm
	{  cvt.f32.f16 %f70, %rs42;}

	// end inline asm
	fma.rn.f32 	%f79, %f69, %f70, %f79;
$L__BB2_41:
	mul.f32 	%f72, %f16, %f79;
	bra.uni 	$L__BB2_29;
$L__BB2_42:
	setp.eq.s32 	%p19, %r24, 3;
	mov.u32 	%r240, %r245;
	@%p19 bra 	$L__BB2_46;
	setp.eq.s32 	%p20, %r24, 0;
	shr.u32 	%r120, %r245, 6;
	add.s32 	%r121, %r3, %r120;
	add.s32 	%r123, %r34, %r25;
	max.s32 	%r124, %r121, %r123;
	setp.lt.s32 	%p21, %r124, %r76;
	selp.f32 	%f17, %f1, 0fFF7FFFFF, %p21;
	and.b32  	%r125, %r245, 4032;
	or.b32  	%r126, %r125, %r25;
	shl.b32 	%r127, %r126, 2;
	add.s32 	%r128, %r16, %r127;
	st.shared.f32 	[%r128], %f17;
	mov.u32 	%r240, %r20;
	@%p20 bra 	$L__BB2_46;
	setp.eq.s32 	%p22, %r24, 1;
	shr.u32 	%r129, %r20, 6;
	add.s32 	%r130, %r3, %r129;
	add.s32 	%r132, %r34, %r26;
	max.s32 	%r133, %r130, %r132;
	setp.lt.s32 	%p23, %r133, %r76;
	selp.f32 	%f18, %f1, 0fFF7FFFFF, %p23;
	and.b32  	%r134, %r20, 4032;
	or.b32  	%r135, %r134, %r26;
	shl.b32 	%r136, %r135, 2;
	add.s32 	%r137, %r16, %r136;
	st.shared.f32 	[%r137], %f18;
	mov.u32 	%r240, %r27;
	@%p22 bra 	$L__BB2_46;
	add.s32 	%r240, %r27, %r19;
	shr.u32 	%r138, %r27, 6;
	add.s32 	%r139, %r3, %r138;
	add.s32 	%r141, %r34, %r28;
	max.s32 	%r142, %r139, %r141;
	setp.lt.s32 	%p24, %r142, %r76;
	selp.f32 	%f19, %f1, 0fFF7FFFFF, %p24;
	and.b32  	%r143, %r27, 4032;
	or.b32  	%r144, %r143, %r28;
	shl.b32 	%r145, %r144, 2;
	add.s32 	%r146, %r16, %r145;
	st.shared.f32 	[%r146], %f19;
$L__BB2_46:
	setp.lt.u32 	%p25, %r21, 3;
	@%p25 bra 	$L__BB2_49;
	shl.b32 	%r147, %r19, 1;
	add.s32 	%r243, %r147, %r240;
	mad.lo.s32 	%r242, %r19, 3, %r240;
	add.s32 	%r241, %r19, %r240;
$L__BB2_48:
	shr.u32 	%r148, %r240, 6;
	and.b32  	%r149, %r240, 63;
	add.s32 	%r150, %r3, %r148;
	add.s32 	%r151, %r34, %r149;
	max.s32 	%r152, %r150, %r151;
	setp.lt.s32 	%p26, %r152, %r76;
	selp.f32 	%f20, %f1, 0fFF7FFFFF, %p26;
	shl.b32 	%r153, %r240, 2;
	and.b32  	%r154, %r153, 16380;
	add.s32 	%r155, %r16, %r154;
	st.shared.f32 	[%r155], %f20;
	add.s32 	%r156, %r240, %r19;
	shr.u32 	%r157, %r241, 6;
	and.b32  	%r158, %r241, 63;
	add.s32 	%r159, %r3, %r157;
	add.s32 	%r160, %r34, %r158;
	max.s32 	%r161, %r159, %r160;
	setp.lt.s32 	%p27, %r161, %r76;
	selp.f32 	%f21, %f1, 0fFF7FFFFF, %p27;
	shl.b32 	%r162, %r241, 2;
	and.b32  	%r163, %r162, 16380;
	add.s32 	%r164, %r16, %r163;
	st.shared.f32 	[%r164], %f21;
	add.s32 	%r165, %r156, %r19;
	shr.u32 	%r166, %r243, 6;
	and.b32  	%r167, %r243, 63;
	add.s32 	%r168, %r3, %r166;
	add.s32 	%r169, %r34, %r167;
	max.s32 	%r170, %r168, %r169;
	setp.lt.s32 	%p28, %r170, %r76;
	selp.f32 	%f22, %f1, 0fFF7FFFFF, %p28;
	shl.b32 	%r171, %r243, 2;
	and.b32  	%r172, %r171, 16380;
	add.s32 	%r173, %r16, %r172;
	st.shared.f32 	[%r173], %f22;
	add.s32 	%r174, %r165, %r19;
	shr.u32 	%r175, %r242, 6;
	and.b32  	%r176, %r242, 63;
	add.s32 	%r177, %r3, %r175;
	add.s32 	%r178, %r34, %r176;
	max.s32 	%r179, %r177, %r178;
	setp.lt.s32 	%p29, %r179, %r76;
	selp.f32 	%f23, %f1, 0fFF7FFFFF, %p29;
	shl.b32 	%r180, %r242, 2;
	and.b32  	%r181, %r180, 16380;
	add.s32 	%r182, %r16, %r181;
	st.shared.f32 	[%r182], %f23;
	add.s32 	%r240, %r174, %r19;
	shl.b32 	%r183, %r19, 2;
	add.s32 	%r243, %r243, %r183;
	add.s32 	%r242, %r242, %r183;
	add.s32 	%r241, %r241, %r183;
	setp.lt.u32 	%p30, %r240, 4096;
	@%p30 bra 	$L__BB2_48;
$L__BB2_49:
	bar.sync 	0;
	bar.sync 	0;
	add.s32 	%r232, %r232, 1;
	setp.eq.s32 	%p40, %r232, %r17;
	@%p40 bra 	$L__BB2_12;
	bra.uni 	$L__BB2_8;

}
	// .globl	_ZN7adaattn7kernels22fused_attention_kernelI6__halfLb1EEEvPKT_S5_S5_PS3_iiiif
.visible .entry _ZN7adaattn7kernels22fused_attention_kernelI6__halfLb1EEEvPKT_S5_S5_PS3_iiiif(
	.param .u64 .ptr .align 1 _ZN7adaattn7kernels22fused_attention_kernelI6__halfLb1EEEvPKT_S5_S5_PS3_iiiif_param_0,
	.param .u64 .ptr .align 1 _ZN7adaattn7kernels22fused_attention_kernelI6__halfLb1EEEvPKT_S5_S5_PS3_iiiif_param_1,
	.param .u64 .ptr .align 1 _ZN7adaattn7kernels22fused_attention_kernelI6__halfLb1EEEvPKT_S5_S5_PS3_iiiif_param_2,
	.param .u64 .ptr .align 1 _ZN7adaattn7kernels22fused_attention_kernelI6__halfLb1EEEvPKT_S5_S5_PS3_iiiif_param_3,
	.param .u32 _ZN7adaattn7kernels22fused_attention_kernelI6__halfLb1EEEvPKT_S5_S5_PS3_iiiif_param_4,
	.param .u32 _ZN7adaattn7kernels22fused_attention_kernelI6__halfLb1EEEvPKT_S5_S5_PS3_iiiif_param_5,
	.param .u32 _ZN7adaattn7kernels22fused_attention_kernelI6__halfLb1EEEvPKT_S5_S5_PS3_iiiif_param_6,
	.param .u32 _ZN7adaattn7kernels22fused_attention_kernelI6__halfLb1EEEvPKT_S5_S5_PS3_iiiif_param_7,
	.param .f32 _ZN7adaattn7kernels22fused_attention_kernelI6__halfLb1EEEvPKT_S5_S5_PS3_iiiif_param_8
)
{
	.reg .pred 	%p<61>;
	.reg .b16 	%rs<47>;
	.reg .b32 	%r<242>;
	.reg .b32 	%f<96>;
	.reg .b64 	%rd<18>;

	ld.param.u64 	%rd5, [_ZN7adaattn7kernels22fused_attention_kernelI6__halfLb1EEEvPKT_S5_S5_PS3_iiiif_param_0];
	ld.param.u64 	%rd6, [_ZN7adaattn7kernels22fused_attention_kernelI6__halfLb1EEEvPKT_S5_S5_PS3_iiiif_param_1];
	ld.param.u64 	%rd7, [_ZN7adaattn7kernels22fused_attention_kernelI6__halfLb1EEEvPKT_S5_S5_PS3_iiiif_param_2];
	ld.param.u32 	%r79, [_ZN7adaattn7kernels22fused_attention_kernelI6__halfLb1EEEvPKT_S5_S5_PS3_iiiif_param_5];
	ld.param.u32 	%r80, [_ZN7adaattn7kernels22fused_attention_kernelI6__halfLb1EEEvPKT_S5_S5_PS3_iiiif_param_6];
	ld.param.u32 	%r81, [_ZN7adaattn7kernels22fused_attention_kernelI6__halfLb1EEEvPKT_S5_S5_PS3_iiiif_param_7];
	ld.param.f32 	%f16, [_ZN7adaattn7kernels22fused_attention_kernelI6__halfLb1EEEvPKT_S5_S5_PS3_iiiif_param_8];
	mov.u32 	%r82, %ctaid.z;
	div.s32 	%r1, %r82, %r80;
	mul.lo.s32 	%r83, %r1, %r80;
	sub.s32 	%r2, %r82, %r83;
	mov.u32 	%r3, %ctaid.y;
	shl.b32 	%r4, %r3, 6;
	mov.u32 	%r84, %tid.x;
	mov.u32 	%r85, %tid.y;
	mov.u32 	%r5, %ntid.x;
	mad.lo.s32 	%r241, %r85, %r5, %r84;
	shl.b32 	%r7, %r81, 6;
	setp.ge.s32 	%p1, %r241, %r7;
	@%p1 bra 	$L__BB3_6;
	mul.lo.s32 	%r8, %r1, %r79;
	mov.u32 	%r86, %ntid.y;
	mul.lo.s32 	%r9, %r5, %r86;
	cvta.to.global.u64 	%rd1, %rd5;
	mov.u32 	%r227, %r241;
$L__BB3_2:
	setp.lt.s32 	%p2, %r81, 0;
	div.s32 	%r11, %r227, %r81;
	mul.lo.s32 	%r87, %r11, %r81;
	sub.s32 	%r12, %r227, %r87;
	add.s32 	%r13, %r11, %r4;
	setp.ge.s32 	%p3, %r13, %r79;
	or.pred  	%p4, %p2, %p3;
	@%p4 bra 	$L__BB3_4;
	add.s32 	%r89, %r13, %r8;
	mad.lo.s32 	%r90, %r89, %r80, %r2;
	mad.lo.s32 	%r91, %r90, %r81, %r12;
	mul.wide.s32 	%rd9, %r91, 2;
	add.s64 	%rd10, %rd1, %rd9;
	ld.global.nc.u16 	%rs44, [%rd10];
	bra.uni 	$L__BB3_5;
$L__BB3_4:
	mov.b32 	%r88, 0;
	// begin inline asm
	cvt.rn.f16.s32 %rs44, %r88;
	// end inline asm
$L__BB3_5:
	mad.lo.s32 	%r92, %r11, %r81, %r12;
	shl.b32 	%r93, %r92, 1;
	mov.u32 	%r94, _ZN7adaattn7kernels10shared_memE;
	add.s32 	%r95, %r94, %r93;
	st.shared.u16 	[%r95], %rs44;
	add.s32 	%r227, %r227, %r9;
	setp.lt.s32 	%p5, %r227, %r7;
	@%p5 bra 	$L__BB3_2;
$L__BB3_6:
	bar.sync 	0;
	setp.lt.s32 	%p6, %r79, 1;
	@%p6 bra 	$L__BB3_12;
	shl.b32 	%r97, %r81, 7;
	mov.u32 	%r98, _ZN7adaattn7kernels10shared_memE;
	add.s32 	%r15, %r98, %r97;
	add.s32 	%r16, %r15, %r97;
	add.s32 	%r17, %r16, %r97;
	mul.lo.s32 	%r18, %r1, %r79;
	mov.u32 	%r99, %ntid.y;
	mul.lo.s32 	%r19, %r5, %r99;
	add.s32 	%r100, %r3, 1;
	add.s32 	%r101, %r79, 63;
	shr.s32 	%r102, %r101, 31;
	shr.u32 	%r103, %r102, 26;
	add.s32 	%r104, %r101, %r103;
	shr.s32 	%r105, %r104, 6;
	min.s32 	%r106, %r105, %r100;
	max.s32 	%r20, %r106, 1;
	add.s32 	%r21, %r241, %r19;
	max.u32 	%r107, %r21, 4096;
	setp.lt.u32 	%p7, %r21, 4096;
	selp.u32 	%r108, 1, 0, %p7;
	add.s32 	%r109, %r21, %r108;
	sub.s32 	%r110, %r107, %r109;
	div.u32 	%r111, %r110, %r19;
	add.s32 	%r22, %r111, %r108;
	and.b32  	%r23, %r81, 7;
	and.b32  	%r24, %r81, 3;
	and.b32  	%r25, %r22, 3;
	and.b32  	%r26, %r241, 63;
	mul.f32 	%f1, %f16, 0f00000000;
	and.b32  	%r27, %r21, 63;
	add.s32 	%r28, %r21, %r19;
	and.b32  	%r29, %r28, 63;
	and.b32  	%r30, %r81, 2147483640;
	and.b32  	%r31, %r81, 1;
	cvta.to.global.u64 	%rd2, %rd7;
	cvta.to.global.u64 	%rd3, %rd6;
	mov.b32 	%r228, 0;
$L__BB3_8:
	setp.ge.s32 	%p8, %r241, %r7;
	shl.b32 	%r35, %r228, 6;
	@%p8 bra 	$L__BB3_25;
	mov.u32 	%r229, %r241;
$L__BB3_10:
	setp.lt.s32 	%p9, %r81, 0;
	div.s32 	%r37, %r229, %r81;
	mul.lo.s32 	%r112, %r37, %r81;
	sub.s32 	%r38, %r229, %r112;
	add.s32 	%r39, %r37, %r35;
	setp.ge.s32 	%p10, %r39, %r79;
	or.pred  	%p11, %p9, %p10;
	@%p11 bra 	$L__BB3_18;
	add.s32 	%r114, %r39, %r18;
	mad.lo.s32 	%r115, %r114, %r80, %r2;
	mad.lo.s32 	%r116, %r115, %r81, %r38;
	mul.wide.s32 	%rd11, %r116, 2;
	add.s64 	%rd12, %rd3, %rd11;
	ld.global.nc.u16 	%rs45, [%rd12];
	bra.uni 	$L__BB3_19;
$L__BB3_12:
	setp.ge.s32 	%p56, %r241, %r7;
	@%p56 bra 	$L__BB3_17;
	ld.param.u64 	%rd17, [_ZN7adaattn7kernels22fused_attention_kernelI6__halfLb1EEEvPKT_S5_S5_PS3_iiiif_param_3];
	mul.lo.s32 	%r32, %r1, %r79;
	mov.u32 	%r218, %ntid.y;
	mul.lo.s32 	%r33, %r5, %r218;
	cvta.to.global.u64 	%rd4, %rd17;
$L__BB3_14:
	setp.lt.s32 	%p57, %r81, 0;
	div.s32 	%r76, %r241, %r81;
	add.s32 	%r77, %r76, %r4;
	setp.ge.s32 	%p58, %r77, %r79;
	or.pred  	%p59, %p57, %p58;
	@%p59 bra 	$L__BB3_16;
	rem.s32 	%r219, %r241, %r81;
	add.s32 	%r220, %r77, %r32;
	mad.lo.s32 	%r221, %r220, %r80, %r2;
	mad.lo.s32 	%r222, %r221, %r81, %r219;
	mul.wide.s32 	%rd15, %r222, 2;
	add.s64 	%rd16, %rd4, %rd15;
	mad.lo.s32 	%r223, %r76, %r81, %r219;
	shl.b32 	%r224, %r223, 1;
	mov.u32 	%r225, _ZN7adaattn7kernels10shared_memE;
	add.s32 	%r226, %r225, %r224;
	ld.shared.u16 	%rs43, [%r226];
	st.global.u16 	[%rd16], %rs43;
$L__BB3_16:
	add.s32 	%r241, %r241, %r33;
	setp.lt.s32 	%p60, %r241, %r7;
	@%p60 bra 	$L__BB3_14;
$L__BB3_17:
	ret;
$L__BB3_18:
	mov.b32 	%r113, 0;
	// begin inline asm
	cvt.rn.f16.s32 %rs45, %r113;
	// end inline asm
$L__BB3_19:
	mad.lo.s32 	%r117, %r37, %r81, %r38;
	shl.b32 	%r118, %r117, 1;
	add.s32 	%r119, %r15, %r118;
	st.shared.u16 	[%r119], %rs45;
	add.s32 	%r229, %r229, %r19;
	setp.lt.s32 	%p12, %r229, %r7;
	@%p12 bra 	$L__BB3_10;
	mov.u32 	%r230, %r241;
$L__BB3_21:
	div.s32 	%r42, %r230, %r81;
	mul.lo.s32 	%r120, %r42, %r81;
	sub.s32 	%r43, %r230, %r120;
	add.s32 	%r44, %r42, %r35;
	setp.ge.s32 	%p14, %r44, %r79;
	or.pred  	%p15, %p9, %p14;
	@%p15 bra 	$L__BB3_23;
	add.s32 	%r122, %r44, %r18;
	mad.lo.s32 	%r123, %r122, %r80, %r2;
	mad.lo.s32 	%r124, %r123, %r81, %r43;
	mul.wide.s32 	%rd13, %r124, 2;
	add.s64 	%rd14, %rd2, %rd13;
	ld.global.nc.u16 	%rs46, [%rd14];
	bra.uni 	$L__BB3_24;
$L__BB3_23:
	mov.b32 	%r121, 0;
	// begin inline asm
	cvt.rn.f16.s32 %rs46, %r121;
	// end inline asm
$L__BB3_24:
	mad.lo.s32 	%r125, %r42, %r81, %r43;
	shl.b32 	%r126, %r125, 1;
	add.s32 	%r127, %r16, %r126;
	st.shared.u16 	[%r127], %rs46;
	add.s32 	%r230, %r230, %r19;
	setp.lt.s32 	%p16, %r230, %r7;
	@%p16 bra 	$L__BB3_21;
$L__BB3_25:
	setp.gt.u32 	%p17, %r241, 4095;
	bar.sync 	0;
	@%p17 bra 	$L__BB3_50;
	setp.lt.s32 	%p18, %r81, 1;
	@%p18 bra 	$L__BB3_43;
	mov.u32 	%r231, %r241;
$L__BB3_28:
	shr.u32 	%r47, %r231, 6;
	and.b32  	%r48, %r231, 63;
	add.s32 	%r49, %r47, %r4;
	add.s32 	%r50, %r48, %r35;
	setp.gt.u32 	%p45, %r50, %r49;
	mov.f32 	%f88, 0fFF7FFFFF;
	@%p45 bra 	$L__BB3_30;
	max.s32 	%r182, %r49, %r50;
	setp.lt.s32 	%p46, %r182, %r79;
	@%p46 bra 	$L__BB3_31;
$L__BB3_30:
	and.b32  	%r214, %r231, 4032;
	or.b32  	%r215, %r214, %r48;
	shl.b32 	%r216, %r215, 2;
	add.s32 	%r217, %r17, %r216;
	st.shared.f32 	[%r217], %f88;
	add.s32 	%r231, %r231, %r19;
	setp.lt.u32 	%p54, %r231, 4096;
	@%p54 bra 	$L__BB3_28;
	bra.uni 	$L__BB3_50;
$L__BB3_31:
	setp.lt.u32 	%p47, %r81, 8;
	mul.lo.s32 	%r54, %r47, %r81;
	mul.lo.s32 	%r55, %r48, %r81;
	mov.f32 	%f95, 0f00000000;
	mov.b32 	%r234, 0;
	@%p47 bra 	$L__BB3_34;
	mov.f32 	%f95, 0f00000000;
	mov.b32 	%r232, 0;
$L__BB3_33:
	.pragma "nounroll";
	add.s32 	%r185, %r232, %r54;
	shl.b32 	%r186, %r185, 1;
	mov.u32 	%r187, _ZN7adaattn7kernels10shared_memE;
	add.s32 	%r188, %r187, %r186;
	ld.shared.u16 	%rs13, [%r188];
	// begin inline asm
	{  cvt.f32.f16 %f43, %rs13;}

	// end inline asm
	add.s32 	%r189, %r232, %r55;
	shl.b32 	%r190, %r189, 1;
	add.s32 	%r191, %r15, %r190;
	ld.shared.u16 	%rs14, [%r191];
	// begin inline asm
	{  cvt.f32.f16 %f44, %rs14;}

	// end inline asm
	fma.rn.f32 	%f59, %f43, %f44, %f95;
	ld.shared.u16 	%rs15, [%r188+2];
	// begin inline asm
	{  cvt.f32.f16 %f45, %rs15;}

	// end inline asm
	ld.shared.u16 	%rs16, [%r191+2];
	// begin inline asm
	{  cvt.f32.f16 %f46, %rs16;}

	// end inline asm
	fma.rn.f32 	%f60, %f45, %f46, %f59;
	ld.shared.u16 	%rs17, [%r188+4];
	// begin inline asm
	{  cvt.f32.f16 %f47, %rs17;}

	// end inline asm
	ld.shared.u16 	%rs18, [%r191+4];
	// begin inline asm
	{  cvt.f32.f16 %f48, %rs18;}

	// end inline asm
	fma.rn.f32 	%f61, %f47, %f48, %f60;
	ld.shared.u16 	%rs19, [%r188+6];
	// begin inline asm
	{  cvt.f32.f16 %f49, %rs19;}

	// end inline asm
	ld.shared.u16 	%rs20, [%r191+6];
	// begin inline asm
	{  cvt.f32.f16 %f50, %rs20;}

	// end inline asm
	fma.rn.f32 	%f62, %f49, %f50, %f61;
	ld.shared.u16 	%rs21, [%r188+8];
	// begin inline asm
	{  cvt.f32.f16 %f51, %rs21;}

	// end inline asm
	ld.shared.u16 	%rs22, [%r191+8];
	// begin inline asm
	{  cvt.f32.f16 %f52, %rs22;}

	// end inline asm
	fma.rn.f32 	%f63, %f51, %f52, %f62;
	ld.shared.u16 	%rs23, [%r188+10];
	// begin inline asm
	{  cvt.f32.f16 %f53, %rs23;}

	// end inline asm
	ld.shared.u16 	%rs24, [%r191+10];
	// begin inline asm
	{  cvt.f32.f16 %f54, %rs24;}

	// end inline asm
	fma.rn.f32 	%f64, %f53, %f54, %f63;
	ld.shared.u16 	%rs25, [%r188+12];
	// begin inline asm
	{  cvt.f32.f16 %f55, %rs25;}

	// end inline asm
	ld.shared.u16 	%rs26, [%r191+12];
	// begin inline asm
	{  cvt.f32.f16 %f56, %rs26;}

	// end inline asm
	fma.rn.f32 	%f65, %f55, %f56, %f64;
	ld.shared.u16 	%rs27, [%r188+14];
	// begin inline asm
	{  cvt.f32.f16 %f57, %rs27;}

	// end inline asm
	ld.shared.u16 	%rs28, [%r191+14];
	// begin inline asm
	{  cvt.f32.f16 %f58, %rs28;}

	// end inline asm
	fma.rn.f32 	%f95, %f57, %f58, %f65;
	add.s32 	%r232, %r232, 8;
	setp.eq.s32 	%p48, %r232, %r30;
	mov.u32 	%r234, %r30;
	@%p48 bra 	$L__BB3_34;
	bra.uni 	$L__BB3_33;
$L__BB3_34:
	setp.eq.s32 	%p49, %r23, 0;
	@%p49 bra 	$L__BB3_42;
	add.s32 	%r192, %r23, -1;
	setp.lt.u32 	%p50, %r192, 3;
	@%p50 bra 	$L__BB3_37;
	add.s32 	%r193, %r234, %r54;
	shl.b32 	%r194, %r193, 1;
	mov.u32 	%r195, _ZN7adaattn7kernels10shared_memE;
	add.s32 	%r196, %r195, %r194;
	ld.shared.u16 	%rs29, [%r196];
	// begin inline asm
	{  cvt.f32.f16 %f67, %rs29;}

	// end inline asm
	add.s32 	%r197, %r234, %r55;
	shl.b32 	%r198, %r197, 1;
	add.s32 	%r199, %r15, %r198;
	ld.shared.u16 	%rs30, [%r199];
	// begin inline asm
	{  cvt.f32.f16 %f68, %rs30;}

	// end inline asm
	fma.rn.f32 	%f75, %f67, %f68, %f95;
	ld.shared.u16 	%rs31, [%r196+2];
	// begin inline asm
	{  cvt.f32.f16 %f69, %rs31;}

	// end inline asm
	ld.shared.u16 	%rs32, [%r199+2];
	// begin inline asm
	{  cvt.f32.f16 %f70, %rs32;}

	// end inline asm
	fma.rn.f32 	%f76, %f69, %f70, %f75;
	ld.shared.u16 	%rs33, [%r196+4];
	// begin inline asm
	{  cvt.f32.f16 %f71, %rs33;}

	// end inline asm
	ld.shared.u16 	%rs34, [%r199+4];
	// begin inline asm
	{  cvt.f32.f16 %f72, %rs34;}

	// end inline asm
	fma.rn.f32 	%f77, %f71, %f72, %f76;
	ld.shared.u16 	%rs35, [%r196+6];
	// begin inline asm
	{  cvt.f32.f16 %f73, %rs35;}

	// end inline asm
	ld.shared.u16 	%rs36, [%r199+6];
	// begin inline asm
	{  cvt.f32.f16 %f74, %rs36;}

	// end inline asm
	fma.rn.f32 	%f95, %f73, %f74, %f77;
	add.s32 	%r234, %r234, 4;
$L__BB3_37:
	setp.eq.s32 	%p51, %r24, 0;
	@%p51 bra 	$L__BB3_42;
	setp.eq.s32 	%p52, %r24, 1;
	@%p52 bra 	$L__BB3_40;
	add.s32 	%r200, %r234, %r54;
	shl.b32 	%r201, %r200, 1;
	mov.u32 	%r202, _ZN7adaattn7kernels10shared_memE;
	add.s32 	%r203, %r202, %r201;
	ld.shared.u16 	%rs37, [%r203];
	// begin inline asm
	{  cvt.f32.f16 %f79, %rs37;}

	// end inline asm
	add.s32 	%r204, %r234, %r55;
	shl.b32 	%r205, %r204, 1;
	add.s32 	%r206, %r15, %r205;
	ld.shared.u16 	%rs38, [%r206];
	// begin inline asm
	{  cvt.f32.f16 %f80, %rs38;}

	// end inline asm
	fma.rn.f32 	%f83, %f79, %f80, %f95;
	ld.shared.u16 	%rs39, [%r203+2];
	// begin inline asm
	{  cvt.f32.f16 %f81, %rs39;}

	// end inline asm
	ld.shared.u16 	%rs40, [%r206+2];
	// begin inline asm
	{  cvt.f32.f16 %f82, %rs40;}

	// end inline asm
	fma.rn.f32 	%f95, %f81, %f82, %f83;
	add.s32 	%r234, %r234, 2;
$L__BB3_40:
	setp.eq.s32 	%p53, %r31, 0;
	@%p53 bra 	$L__BB3_42;
	add.s32 	%r207, %r234, %r54;
	shl.b32 	%r208, %r207, 1;
	mov.u32 	%r209, _ZN7adaattn7kernels10shared_memE;
	add.s32 	%r210, %r209, %r208;
	ld.shared.u16 	%rs41, [%r210];
	// begin inline asm
	{  cvt.f32.f16 %f84, %rs41;}

	// end inline asm
	add.s32 	%r211, %r234, %r55;
	shl.b32 	%r212, %r211, 1;
	add.s32 	%r213, %r15, %r212;
	ld.shared.u16 	%rs42, [%r213];
	// begin inline asm
	{  cvt.f32.f16 %f85, %rs42;}

	// end inline asm
	fma.rn.f32 	%f95, %f84, %f85, %f95;
$L__BB3_42:
	mul.f32 	%f88, %f16, %f95;
	bra.uni 	$L__BB3_30;
$L__BB3_43:
	setp.eq.s32 	%p19, %r25, 3;
	mov.u32 	%r236, %r241;
	@%p19 bra 	$L__BB3_47;
	setp.eq.s32 	%p20, %r25, 0;
	shr.u32 	%r128, %r241, 6;
	add.s32 	%r129, %r128, %r4;
	setp.lt.s32 	%p21, %r129, %r79;
	add.s32 	%r130, %r26, %r35;
	setp.le.u32 	%p22, %r130, %r129;
	setp.lt.s32 	%p23, %r130, %r79;
	selp.f32 	%f17, %f1, 0fFF7FFFFF, %p22;
	selp.f32 	%f18, %f17, 0fFF7FFFFF, %p23;
	selp.f32 	%f19, %f18, 0fFF7FFFFF, %p21;
	and.b32  	%r131, %r241, 4032;
	or.b32  	%r132, %r131, %r26;
	shl.b32 	%r133, %r132, 2;
	add.s32 	%r134, %r17, %r133;
	st.shared.f32 	[%r134], %f19;
	mov.u32 	%r236, %r21;
	@%p20 bra 	$L__BB3_47;
	setp.eq.s32 	%p24, %r25, 1;
	shr.u32 	%r135, %r21, 6;
	add.s32 	%r136, %r135, %r4;
	setp.lt.s32 	%p25, %r136, %r79;
	add.s32 	%r137, %r27, %r35;
	setp.le.u32 	%p26, %r137, %r136;
	setp.lt.s32 	%p27, %r137, %r79;
	selp.f32 	%f20, %f1, 0fFF7FFFFF, %p26;
	selp.f32 	%f21, %f20, 0fFF7FFFFF, %p27;
	selp.f32 	%f22, %f21, 0fFF7FFFFF, %p25;
	and.b32  	%r138, %r21, 4032;
	or.b32  	%r139, %r138, %r27;
	shl.b32 	%r140, %r139, 2;
	add.s32 	%r141, %r17, %r140;
	st.shared.f32 	[%r141], %f22;
	mov.u32 	%r236, %r28;
	@%p24 bra 	$L__BB3_47;
	add.s32 	%r236, %r28, %r19;
	shr.u32 	%r142, %r28, 6;
	add.s32 	%r143, %r142, %r4;
	setp.lt.s32 	%p28, %r143, %r79;
	add.s32 	%r144, %r29, %r35;
	setp.le.u32 	%p29, %r144, %r143;
	setp.lt.s32 	%p30, %r144, %r79;
	selp.f32 	%f23, %f1, 0fFF7FFFFF, %p29;
	selp.f32 	%f24, %f23, 0fFF7FFFFF, %p30;
	selp.f32 	%f25, %f24, 0fFF7FFFFF, %p28;
	and.b32  	%r145, %r28, 4032;
	or.b32  	%r146, %r145, %r29;
	shl.b32 	%r147, %r146, 2;
	add.s32 	%r148, %r17, %r147;
	st.shared.f32 	[%r148], %f25;
$L__BB3_47:
	setp.lt.u32 	%p31, %r22, 3;
	@%p31 bra 	$L__BB3_50;
	shl.b32 	%r149, %r19, 1;
	add.s32 	%r239, %r149, %r236;
	mad.lo.s32 	%r238, %r19, 3, %r236;
	add.s32 	%r237, %r19, %r236;
$L__BB3_49:
	shr.u32 	%r150, %r236, 6;
	and.b32  	%r151, %r236, 63;
	add.s32 	%r152, %r150, %r4;
	add.s32 	%r153, %r151, %r35;
	setp.le.u32 	%p32, %r153, %r152;
	setp.lt.s32 	%p33, %r152, %r79;
	setp.lt.s32 	%p34, %r153, %r79;
	selp.f32 	%f26, %f1, 0fFF7FFFFF, %p32;
	selp.f32 	%f27, %f26, 0fFF7FFFFF, %p34;
	selp.f32 	%f28, %f27, 0fFF7FFFFF, %p33;
	shl.b32 	%r154, %r236, 2;
	and.b32  	%r155, %r154, 16380;
	add.s32 	%r156, %r17, %r155;
	st.shared.f32 	[%r156], %f28;
	add.s32 	%r157, %r236, %r19;
	shr.u32 	%r158, %r237, 6;
	and.b32  	%r159, %r237, 63;
	add.s32 	%r160, %r158, %r4;
	add.s32 	%r161, %r159, %r35;
	setp.le.u32 	%p35, %r161, %r160;
	setp.lt.s32 	%p36, %r160, %r79;
	setp.lt.s32 	%p37, %r161, %r79;
	selp.f32 	%f29, %f1, 0fFF7FFFFF, %p35;
	selp.f32 	%f30, %f29, 0fFF7FFFFF, %p37;
	selp.f32 	%f31, %f30, 0fFF7FFFFF, %p36;
	shl.b32 	%r162, %r237, 2;
	and.b32  	%r163, %r162, 16380;
	add.s32 	%r164, %r17, %r163;
	st.shared.f32 	[%r164], %f31;
	add.s32 	%r165, %r157, %r19;
	shr.u32 	%r166, %r239, 6;
	and.b32  	%r167, %r239, 63;
	add.s32 	%r168, %r166, %r4;
	add.s32 	%r169, %r167, %r35;
	setp.le.u32 	%p38, %r169, %r168;
	setp.lt.s32 	%p39, %r168, %r79;
	setp.lt.s32 	%p40, %r169, %r79;
	selp.f32 	%f32, %f1, 0fFF7FFFFF, %p38;
	selp.f32 	%f33, %f32, 0fFF7FFFFF, %p40;
	selp.f32 	%f34, %f33, 0fFF7FFFFF, %p39;
	shl.b32 	%r170, %r239, 2;
	and.b32  	%r171, %r170, 16380;
	add.s32 	%r172, %r17, %r171;
	st.shared.f32 	[%r172], %f34;
	add.s32 	%r173, %r165, %r19;
	shr.u32 	%r174, %r238, 6;
	and.b32  	%r175, %r238, 63;
	add.s32 	%r176, %r174, %r4;
	add.s32 	%r177, %r175, %r35;
	setp.le.u32 	%p41, %r177, %r176;
	setp.lt.s32 	%p42, %r176, %r79;
	setp.lt.s32 	%p43, %r177, %r79;
	selp.f32 	%f35, %f1, 0fFF7FFFFF, %p41;
	selp.f32 	%f36, %f35, 0fFF7FFFFF, %p43;
	selp.f32 	%f37, %f36, 0fFF7FFFFF, %p42;
	shl.b32 	%r178, %r238, 2;
	and.b32  	%r179, %r178, 16380;
	add.s32 	%r180, %r17, %r179;
	st.shared.f32 	[%r180], %f37;
	add.s32 	%r236, %r173, %r19;
	shl.b32 	%r181, %r19, 2;
	add.s32 	%r239, %r239, %r181;
	add.s32 	%r238, %r238, %r181;
	add.s32 	%r237, %r237, %r181;
	setp.lt.u32 	%p44, %r236, 4096;
	@%p44 bra 	$L__BB3_49;
$L__BB3_50:
	bar.sync 	0;
	bar.sync 	0;
	add.s32 	%r228, %r228, 1;
	setp.eq.s32 	%p55, %r228, %r20;
	@%p55 bra 	$L__BB3_12;
	bra.uni 	$L__BB3_8;

}


// ===== COMPILED SASS (sm_100) =====

	.target	sm_100

	.elftype	@"ET_EXEC"


//--------------------- .note.nv.tkinfo           --------------------------
	.section	.note.nv.tkinfo,"",@"SHT_NOTE"
	.sectionflags	@"SHF_NOTE_NV_TKINFO"
	.tkinfo
        /*0018*/ 	.word	0x00000002
        /*0030*/ 	.string	""
        /*0030*/ 	.string	"ptxas"
        /*0030*/ 	.string	"Cuda compilation tools, release 13.0, V13.0.88"
        /*0030*/ 	.string	"Build cuda_13.0.r13.0/compiler.36424714_0"
        /*0030*/ 	.string	"-arch sm_100 -m 64 "



//--------------------- .note.nv.cuinfo           --------------------------
	.section	.note.nv.cuinfo,"",@"SHT_NOTE"
	.sectionflags	@"SHF_NOTE_NV_CUINFO"
        /*0018*/ 	.short	0x0002
        /*001a*/ 	.short	0x0064
        /*001c*/ 	.short	0x0082
	.zero		2


//--------------------- .nv.info                  --------------------------
	.section	.nv.info,"",@"SHT_CUDA_INFO"
	.align	4


	//----- nvinfo : EIATTR_REGCOUNT
	.align		4
        /*0000*/ 	.byte	0x04, 0x2f
        /*0002*/ 	.short	(.L_1 - .L_0)
	.align		4
.L_0:
        /*0004*/ 	.word	index@(_ZN7adaattn7kernels22fused_attention_kernelIfLb0EEEvPKT_S4_S4_PS2_iiiif)
        /*0008*/ 	.word	0x00000027


	//----- nvinfo : EIATTR_FRAME_SIZE
	.align		4
.L_1:
        /*000c*/ 	.byte	0x04, 0x11
        /*000e*/ 	.short	(.L_3 - .L_2)
	.align		4
.L_2:
        /*0010*/ 	.word	index@(_ZN7adaattn7kernels22fused_attention_kernelIfLb0EEEvPKT_S4_S4_PS2_iiiif)
        /*0014*/ 	.word	0x00000000


	//----- nvinfo : EIATTR_REGCOUNT
	.align		4
.L_3:
        /*0018*/ 	.byte	0x04, 0x2f
        /*001a*/ 	.short	(.L_5 - .L_4)
	.align		4
.L_4:
        /*001c*/ 	.word	index@(_ZN7adaattn7kernels22fused_attention_kernelIfLb1EEEvPKT_S4_S4_PS2_iiiif)
        /*0020*/ 	.word	0x00000020


	//----- nvinfo : EIATTR_FRAME_SIZE
	.align		4
.L_5:
        /*0024*/ 	.byte	0x04, 0x11
        /*0026*/ 	.short	(.L_7 - .L_6)
	.align		4
.L_6:
        /*0028*/ 	.word	index@(_ZN7adaattn7kernels22fused_attention_kernelIfLb1EEEvPKT_S4_S4_PS2_iiiif)
        /*002c*/ 	.word	0x00000000


	//----- nvinfo : EIATTR_REGCOUNT
	.align		4
.L_7:
        /*0030*/ 	.byte	0x04, 0x2f
        /*0032*/ 	.short	(.L_9 - .L_8)
	.align		4
.L_8:
        /*0034*/ 	.word	index@(_ZN7adaattn7kernels22fused_attention_kernelI6__halfLb0EEEvPKT_S5_S5_PS3_iiiif)
        /*0038*/ 	.word	0x00000020


	//----- nvinfo : EIATTR_FRAME_SIZE
	.align		4
.L_9:
        /*003c*/ 	.byte	0x04, 0x11
        /*003e*/ 	.short	(.L_11 - .L_10)
	.align		4
.L_10:
        /*0040*/ 	.word	index@(_ZN7adaattn7kernels22fused_attention_kernelI6__halfLb0EEEvPKT_S5_S5_PS3_iiiif)
        /*0044*/ 	.word	0x00000000


	//----- nvinfo : EIATTR_REGCOUNT
	.align		4
.L_11:
        /*0048*/ 	.byte	0x04, 0x2f
        /*004a*/ 	.short	(.L_13 - .L_12)
	.align		4
.L_12:
        /*004c*/ 	.word	index@(_ZN7adaattn7kernels22fused_attention_kernelI6__halfLb1EEEvPKT_S5_S5_PS3_iiiif)
        /*0050*/ 	.word	0x00000027


	//----- nvinfo : EIATTR_FRAME_SIZE
	.align		4
.L_13:
        /*0054*/ 	.byte	0x04, 0x11
        /*0056*/ 	.short	(.L_15 - .L_14)
	.align		4
.L_14:
        /*0058*/ 	.word	index@(_ZN7adaattn7kernels22fused_attention_kernelI6__halfLb1EEEvPKT_S5_S5_PS3_iiiif)
        /*005c*/ 	.word	0x00000000


	//----- nvinfo : EIATTR_MIN_STACK_SIZE
	.align		4
.L_15:
        /*0060*/ 	.byte	0x04, 0x12
        /*0062*/ 	.short	(.L_17 - .L_16)
	.align		4
.L_16:
        /*0064*/ 	.word	index@(_ZN7adaattn7kernels22fused_attention_kernelI6__halfLb1EEEvPKT_S5_S5_PS3_iiiif)
        /*0068*/ 	.word	0x00000000


	//----- nvinfo : EIATTR_MIN_STACK_SIZE
	.align		4
.L_17:
        /*006c*/ 	.byte	0x04, 0x12
        /*006e*/ 	.short	(.L_19 - .L_18)
	.align		4
.L_18:
        /*0070*/ 	.word	index@(_ZN7adaattn7kernels22fused_attention_kernelI6__halfLb0EEEvPKT_S5_S5_PS3_iiiif)
        /*0074*/ 	.word	0x00000000


	//----- nvinfo : EIATTR_MIN_STACK_SIZE
	.align		4
.L_19:
        /*0078*/ 	.byte	0x04, 0x12
        /*007a*/ 	.short	(.L_21 - .L_20)
	.align		4
.L_20:
        /*007c*/ 	.word	index@(_ZN7adaattn7kernels22fused_attention_kernelIfLb1EEEvPKT_S4_S4_PS2_iiiif)
        /*0080*/ 	.word	0x00000000


	//----- nvinfo : EIATTR_MIN_STACK_SIZE
	.align		4
.L_21:
        /*0084*/ 	.byte	0x04, 0x12
        /*0086*/ 	.short	(.L_23 - .L_22)
	.align		4
.L_22:
        /*0088*/ 	.word	index@(_ZN7adaattn7kernels22fused_attention_kernelIfLb0EEEvPKT_S4_S4_PS2_iiiif)
        /*008c*/ 	.word	0x00000000
.L_23:


//--------------------- .nv.compat                --------------------------
	.section	.nv.compat,"",@"SHT_CUDA_COMPAT_INFO"
	.align	4
        /*0000*/ 	.byte	0x02, 0x09, 0x00, 0x00, 0x02, 0x02, 0x01, 0x00, 0x02, 0x05, 0x05, 0x00, 0x03, 0x07, 0x01, 0x01
        /*0010*/ 	.byte	0x02, 0x03, 0x00, 0x00, 0x02, 0x06, 0x01, 0x00, 0x04, 0x0b, 0x08, 0x00, 0x09, 0x00, 0x00, 0x00
        /*0020*/ 	.byte	0x00, 0x00, 0x00, 0x00


//--------------------- .nv.info._ZN7adaattn7kernels22fused_attention_kernelI6__halfLb1EEEvPKT_S5_S5_PS3_iiiif --------------------------
	.section	.nv.info._ZN7adaattn7kernels22fused_attention_kernelI6__halfLb1EEEvPKT_S5_S5_PS3_iiiif,"",@"SHT_CUDA_INFO"
	.sectionflags	@""
	.align	4


	//----- nvinfo : EIATTR_CUDA_API_VERSION
	.align		4
        /*0000*/ 	.byte	0x04, 0x37
        /*0002*/ 	.short	(.L_25 - .L_24)
.L_24:
        /*0004*/ 	.word	0x00000082


	//----- nvinfo : EIATTR_KPARAM_INFO
	.align		4
.L_25:
        /*0008*/ 	.byte	0x04, 0x17
        /*000a*/ 	.short	(.L_27 - .L_26)
.L_26:
        /*000c*/ 	.word	0x00000000
        /*0010*/ 	.short	0x0008
        /*0012*/ 	.short	0x0030
        /*0014*/ 	.byte	0x00, 0xf0, 0x11, 0x00


	//----- nvinfo : EIATTR_KPARAM_INFO
	.align		4
.L_27:
        /*0018*/ 	.byte	0x04, 0x17
        /*001a*/ 	.short	(.L_29 - .L_28)
.L_28:
        /*001c*/ 	.word	0x00000000
        /*0020*/ 	.short	0x0007
        /*0022*/ 	.short	0x002c
        /*0024*/ 	.byte	0x00, 0xf0, 0x11, 0x00


	//----- nvinfo : EIATTR_KPARAM_INFO
	.align		4
.L_29:
        /*0028*/ 	.byte	0x04, 0x17
        /*002a*/ 	.short	(.L_31 - .L_30)
.L_30:
        /*002c*/ 	.word	0x00000000
        /*0030*/ 	.short	0x0006
        /*0032*/ 	.short	0x0028
        /*0034*/ 	.byte	0x00, 0xf0, 0x11, 0x00


	//----- nvinfo : EIATTR_KPARAM_INFO
	.align		4
.L_31:
        /*0038*/ 	.byte	0x04, 0x17
        /*003a*/ 	.short	(.L_33 - .L_32)
.L_32:
        /*003c*/ 	.word	0x00000000
        /*0040*/ 	.short	0x0005
        /*0042*/ 	.short	0x0024
        /*0044*/ 	.byte	0x00, 0xf0, 0x11, 0x00


	//----- nvinfo : EIATTR_KPARAM_INFO
	.align		4
.L_33:
        /*0048*/ 	.byte	0x04, 0x17
        /*004a*/ 	.short	(.L_35 - .L_34)
.L_34:
        /*004c*/ 	.word	0x00000000
        /*0050*/ 	.short	0x0004
        /*0052*/ 	.short	0x0020
        /*0054*/ 	.byte	0x00, 0xf0, 0x11, 0x00


	//----- nvinfo : EIATTR_KPARAM_INFO
	.align		4
.L_35:
        /*0058*/ 	.byte	0x04, 0x17
        /*005a*/ 	.short	(.L_37 - .L_36)
.L_36:
        /*005c*/ 	.word	0x00000000
        /*0060*/ 	.short	0x0003
        /*0062*/ 	.short	0x0018
        /*0064*/ 	.byte	0x00, 0xf5, 0x21, 0x00


	//----- nvinfo : EIATTR_KPARAM_INFO
	.align		4
.L_37:
        /*0068*/ 	.byte	0x04, 0x17
        /*006a*/ 	.short	(.L_39 - .L_38)
.L_38:
        /*006c*/ 	.word	0x00000000
        /*0070*/ 	.short	0x0002
        /*0072*/ 	.short	0x0010
        /*0074*/ 	.byte	0x00, 0xf5, 0x21, 0x00


	//----- nvinfo : EIATTR_KPARAM_INFO
	.align		4
.L_39:
        /*0078*/ 	.byte	0x04, 0x17
        /*007a*/ 	.short	(.L_41 - .L_40)
.L_40:
        /*007c*/ 	.word	0x00000000
        /*0080*/ 	.short	0x0001
        /*0082*/ 	.short	0x0008
        /*0084*/ 	.byte	0x00, 0xf5, 0x21, 0x00


	//----- nvinfo : EIATTR_KPARAM_INFO
	.align		4
.L_41:
        /*0088*/ 	.byte	0x04, 0x17
        /*008a*/ 	.short	(.L_43 - .L_42)
.L_42:
        /*008c*/ 	.word	0x00000000
        /*0090*/ 	.short	0x0000
        /*0092*/ 	.short	0x0000
        /*0094*/ 	.byte	0x00, 0xf5, 0x21, 0x00


	//----- nvinfo : EIATTR_SPARSE_MMA_MASK
	.align		4
.L_43:
        /*0098*/ 	.byte	0x03, 0x50
        /*009a*/ 	.short	0x0000


	//----- nvinfo : EIATTR_MAXREG_COUNT
	.align		4
        /*009c*/ 	.byte	0x03, 0x1b
        /*009e*/ 	.short	0x00ff


	//----- nvinfo : EIATTR_NUM_BARRIERS
	.align		4
        /*00a0*/ 	.byte	0x02, 0x4c
        /*00a2*/ 	.byte	0x01
	.zero		1


	//----- nvinfo : EIATTR_MERCURY_ISA_VERSION
	.align		4
        /*00a4*/ 	.byte	0x03, 0x5f
        /*00a6*/ 	.short	0x0101


	//----- nvinfo : EIATTR_VRC_CTA_INIT_COUNT
	.align		4
        /*00a8*/ 	.byte	0x02, 0x4a
	.zero		1
	.zero		1


	//----- nvinfo : EIATTR_EXIT_INSTR_OFFSETS
	.align		4
        /*00ac*/ 	.byte	0x04, 0x1c
        /*00ae*/ 	.short	(.L_45 - .L_44)


	//   ....[0]....
.L_44:
        /*00b0*/ 	.word	0x000022e0


	//   ....[1]....
        /*00b4*/ 	.word	0x00002730


	//----- nvinfo : EIATTR_CRS_STACK_SIZE
	.align		4
.L_45:
        /*00b8*/ 	.byte	0x04, 0x1e
        /*00ba*/ 	.short	(.L_47 - .L_46)
.L_46:
        /*00bc*/ 	.word	0x00000000


	//----- nvinfo : EIATTR_CBANK_PARAM_SIZE
	.align		4
.L_47:
        /*00c0*/ 	.byte	0x03, 0x19
        /*00c2*/ 	.short	0x0034


	//----- nvinfo : EIATTR_PARAM_CBANK
	.align		4
        /*00c4*/ 	.byte	0x04, 0x0a
        /*00c6*/ 	.short	(.L_49 - .L_48)
	.align		4
.L_48:
        /*00c8*/ 	.word	index@(.nv.constant0._ZN7adaattn7kernels22fused_attention_kernelI6__halfLb1EEEvPKT_S5_S5_PS3_iiiif)
        /*00cc*/ 	.short	0x0380
        /*00ce*/ 	.short	0x0034


	//----- nvinfo : EIATTR_SW_WAR
	.align		4
.L_49:
        /*00d0*/ 	.byte	0x04, 0x36
        /*00d2*/ 	.short	(.L_51 - .L_50)
.L_50:
        /*00d4*/ 	.word	0x00000008
.L_51:


//--------------------- .nv.info._ZN7adaattn7kernels22fused_attention_kernelI6__halfLb0EEEvPKT_S5_S5_PS3_iiiif --------------------------
	.section	.nv.info._ZN7adaattn7kernels22fused_attention_kernelI6__halfLb0EEEvPKT_S5_S5_PS3_iiiif,"",@"SHT_CUDA_INFO"
	.sectionflags	@""
	.align	4


	//----- nvinfo : EIATTR_CUDA_API_VERSION
	.align		4
        /*0000*/ 	.byte	0x04, 0x37
        /*0002*/ 	.short	(.L_53 - .L_52)
.L_52:
        /*0004*/ 	.word	0x00000082


	//----- nvinfo : EIATTR_KPARAM_INFO
	.align		4
.L_53:
        /*0008*/ 	.byte	0x04, 0x17
        /*000a*/ 	.short	(.L_55 - .L_54)
.L_54:
        /*000c*/ 	.word	0x00000000
        /*0010*/ 	.short	0x0008
        /*0012*/ 	.short	0x0030
        /*0014*/ 	.byte	0x00, 0xf0, 0x11, 0x00


	//----- nvinfo : EIATTR_KPARAM_INFO
	.align		4
.L_55:
        /*0018*/ 	.byte	0x04, 0x17
        /*001a*/ 	.short	(.L_57 - .L_56)
.L_56:
        /*001c*/ 	.word	0x00000000
        /*0020*/ 	.short	0x0007
        /*0022*/ 	.short	0x002c
        /*0024*/ 	.byte	0x00, 0xf0, 0x11, 0x00


	//----- nvinfo : EIATTR_KPARAM_INFO
	.align		4
.L_57:
        /*0028*/ 	.byte	0x04, 0x17
        /*002a*/ 	.short	(.L_59 - .L_58)
.L_58:
        /*002c*/ 	.word	0x00000000
        /*0030*/ 	.short	0x0006
        /*0032*/ 	.short	0x0028
        /*0034*/ 	.byte	0x00, 0xf0, 0x11, 0x00


	//----- nvinfo : EIATTR_KPARAM_INFO
	.align		4
.L_59:
        /*0038*/ 	.byte	0x04, 0x17
        /*003a*/ 	.short	(.L_61 - .L_60)
.L_60:
        /*003c*/ 	.word	0x00000000
        /*0040*/ 	.short	0x0005
        /*0042*/ 	.short	0x0024
        /*0044*/ 	.byte	0x00, 0xf0, 0x11, 0x00


	//----- nvinfo : EIATTR_KPARAM_INFO
	.align		4
.L_61:
        /*0048*/ 	.byte	0x04, 0x17
        /*004a*/ 	.short	(.L_63 - .L_62)
.L_62:
        /*004c*/ 	.word	0x00000000
        /*0050*/ 	.short	0x0004
        /*0052*/ 	.short	0x0020
        /*0054*/ 	.byte	0x00, 0xf0, 0x11, 0x00


	//----- nvinfo : EIATTR_KPARAM_INFO
	.align		4
.L_63:
        /*0058*/ 	.byte	0x04, 0x17
        /*005a*/ 	.short	(.L_65 - .L_64)
.L_64:
        /*005c*/ 	.word	0x00000000
        /*0060*/ 	.short	0x0003
        /*0062*/ 	.short	0x0018
        /*0064*/ 	.byte	0x00, 0xf5, 0x21, 0x00


	//----- nvinfo : EIATTR_KPARAM_INFO
	.align		4
.L_65:
        /*0068*/ 	.byte	0x04, 0x17
        /*006a*/ 	.short	(.L_67 - .L_66)
.L_66:
        /*006c*/ 	.word	0x00000000
        /*0070*/ 	.short	0x0002
        /*0072*/ 	.short	0x0010
        /*0074*/ 	.byte	0x00, 0xf5, 0x21, 0x00


	//----- nvinfo : EIATTR_KPARAM_INFO
	.align		4
.L_67:
        /*0078*/ 	.byte	0x04, 0x17
        /*007a*/ 	.short	(.L_69 - .L_68)
.L_68:
        /*007c*/ 	.word	0x00000000
        /*0080*/ 	.short	0x0001
        /*0082*/ 	.short	0x0008
        /*0084*/ 	.byte	0x00, 0xf5, 0x21, 0x00


	//----- nvinfo : EIATTR_KPARAM_INFO
	.align		4
.L_69:
        /*0088*/ 	.byte	0x04, 0x17
        /*008a*/ 	.short	(.L_71 - .L_70)
.L_70:
        /*008c*/ 	.word	0x00000000
        /*0090*/ 	.short	0x0000
        /*0092*/ 	.short	0x0000
        /*0094*/ 	.byte	0x00, 0xf5, 0x21, 0x00


	//----- nvinfo : EIATTR_SPARSE_MMA_MASK
	.align		4
.L_71:
        /*0098*/ 	.byte	0x03, 0x50
        /*009a*/ 	.short	0x0000


	//----- nvinfo : EIATTR_MAXREG_COUNT
	.align		4
        /*009c*/ 	.byte	0x03, 0x1b
        /*009e*/ 	.short	0x00ff


	//----- nvinfo : EIATTR_NUM_BARRIERS
	.align		4
        /*00a0*/ 	.byte	0x02, 0x4c
        /*00a2*/ 	.byte	0x01
	.zero		1


	//----- nvinfo : EIATTR_MERCURY_ISA_VERSION
	.align		4
        /*00a4*/ 	.byte	0x03, 0x5f
        /*00a6*/ 	.short	0x0101


	//----- nvinfo : EIATTR_VRC_CTA_INIT_COUNT
	.align		4
        /*00a8*/ 	.byte	0x02, 0x4a
	.zero		1
	.zero		1


	//----- nvinfo : EIATTR_EXIT_INSTR_OFFSETS
	.align		4
        /*00ac*/ 	.byte	0x04, 0x1c
        /*00ae*/ 	.short	(.L_73 - .L_72)


	//   ....[0]....
.L_72:
        /*00b0*/ 	.word	0x00002100


	//   ....[1]....
        /*00b4*/ 	.word	0x00002550


	//----- nvinfo : EIATTR_CRS_STACK_SIZE
	.align		4
.L_73:
        /*00b8*/ 	.byte	0x04, 0x1e
        /*00ba*/ 	.short	(.L_75 - .L_74)
.L_74:
        /*00bc*/ 	.word	0x00000000


	//----- nvinfo : EIATTR_CBANK_PARAM_SIZE
	.align		4
.L_75:
        /*00c0*/ 	.byte	0x03, 0x19
        /*00c2*/ 	.short	0x0034


	//----- nvinfo : EIATTR_PARAM_CBANK
	.align		4
        /*00c4*/ 	.byte	0x04, 0x0a
        /*00c6*/ 	.short	(.L_77 - .L_76)
	.align		4
.L_76:
        /*00c8*/ 	.word	index@(.nv.constant0._ZN7adaattn7kernels22fused_attention_kernelI6__halfLb0EEEvPKT_S5_S5_PS3_iiiif)
        /*00cc*/ 	.short	0x0380
        /*00ce*/ 	.short	0x0034


	//----- nvinfo : EIATTR_SW_WAR
	.align		4
.L_77:
        /*00d0*/ 	.byte	0x04, 0x36
        /*00d2*/ 	.short	(.L_79 - .L_78)
.L_78:
        /*00d4*/ 	.word	0x00000008
.L_79:


//--------------------- .nv.info._ZN7adaattn7kernels22fused_attention_kernelIfLb1EEEvPKT_S4_S4_PS2_iiiif --------------------------
	.section	.nv.info._ZN7adaattn7kernels22fused_attention_kernelIfLb1EEEvPKT_S4_S4_PS2_iiiif,"",@"SHT_CUDA_INFO"
	.sectionflags	@""
	.align	4


	//----- nvinfo : EIATTR_CUDA_API_VERSION
	.align		4
        /*0000*/ 	.byte	0x04, 0x37
        /*0002*/ 	.short	(.L_81 - .L_80)
.L_80:
        /*0004*/ 	.word	0x00000082


	//----- nvinfo : EIATTR_KPARAM_INFO
	.align		4
.L_81:
        /*0008*/ 	.byte	0x04, 0x17
        /*000a*/ 	.short	(.L_83 - .L_82)
.L_82:
        /*000c*/ 	.word	0x00000000
        /*0010*/ 	.short	0x0008
        /*0012*/ 	.short	0x0030
        /*0014*/ 	.byte	0x00, 0xf0, 0x11, 0x00


	//----- nvinfo : EIATTR_KPARAM_INFO
	.align		4
.L_83:
        /*0018*/ 	.byte	0x04, 0x17
        /*001a*/ 	.short	(.L_85 - .L_84)
.L_84:
        /*001c*/ 	.word	0x00000000
        /*0020*/ 	.short	0x0007
        /*0022*/ 	.short	0x002c
        /*0024*/ 	.byte	0x00, 0xf0, 0x11, 0x00


	//----- nvinfo : EIATTR_KPARAM_INFO
	.align		4
.L_85:
        /*0028*/ 	.byte	0x04, 0x17
        /*002a*/ 	.short	(.L_87 - .L_86)
.L_86:
        /*002c*/ 	.word	0x00000000
        /*0030*/ 	.short	0x0006
        /*0032*/ 	.short	0x0028
        /*0034*/ 	.byte	0x00, 0xf0, 0x11, 0x00


	//----- nvinfo : EIATTR_KPARAM_INFO
	.align		4
.L_87:
        /*0038*/ 	.byte	0x04, 0x17
        /*003a*/ 	.short	(.L_89 - .L_88)
.L_88:
        /*003c*/ 	.word	0x00000000
        /*0040*/ 	.short	0x0005
        /*0042*/ 	.short	0x0024
        /*0044*/ 	.byte	0x00, 0xf0, 0x11, 0x00


	//----- nvinfo : EIATTR_KPARAM_INFO
	.align		4
.L_89:
        /*0048*/ 	.byte	0x04, 0x17
        /*004a*/ 	.short	(.L_91 - .L_90)
.L_90:
        /*004c*/ 	.word	0x00000000
        /*0050*/ 	.short	0x0004
        /*0052*/ 	.short	0x0020
        /*0054*/ 	.byte	0x00, 0xf0, 0x11, 0x00


	//----- nvinfo : EIATTR_KPARAM_INFO
	.align		4
.L_91:
        /*0058*/ 	.byte	0x04, 0x17
        /*005a*/ 	.short	(.L_93 - .L_92)
.L_92:
        /*005c*/ 	.word	0x00000000
        /*0060*/ 	.short	0x0003
        /*0062*/ 	.short	0x0018
        /*0064*/ 	.byte	0x00, 0xf5, 0x21, 0x00


	//----- nvinfo : EIATTR_KPARAM_INFO
	.align		4
.L_93:
        /*0068*/ 	.byte	0x04, 0x17
        /*006a*/ 	.short	(.L_95 - .L_94)
.L_94:
        /*006c*/ 	.word	0x00000000
        /*0070*/ 	.short	0x0002
        /*0072*/ 	.short	0x0010
        /*0074*/ 	.byte	0x00, 0xf5, 0x21, 0x00


	//----- nvinfo : EIATTR_KPARAM_INFO
	.align		4
.L_95:
        /*0078*/ 	.byte	0x04, 0x17
        /*007a*/ 	.short	(.L_97 - .L_96)
.L_96:
        /*007c*/ 	.word	0x00000000
        /*0080*/ 	.short	0x0001
        /*0082*/ 	.short	0x0008
        /*0084*/ 	.byte	0x00, 0xf5, 0x21, 0x00


	//----- nvinfo : EIATTR_KPARAM_INFO
	.align		4
.L_97:
        /*0088*/ 	.byte	0x04, 0x17
        /*008a*/ 	.short	(.L_99 - .L_98)
.L_98:
        /*008c*/ 	.word	0x00000000
        /*0090*/ 	.short	0x0000
        /*0092*/ 	.short	0x0000
        /*0094*/ 	.byte	0x00, 0xf5, 0x21, 0x00


	//----- nvinfo : EIATTR_SPARSE_MMA_MASK
	.align		4
.L_99:
        /*0098*/ 	.byte	0x03, 0x50
        /*009a*/ 	.short	0x0000


	//----- nvinfo : EIATTR_MAXREG_COUNT
	.align		4
        /*009c*/ 	.byte	0x03, 0x1b
        /*009e*/ 	.short	0x00ff


	//----- nvinfo : EIATTR_NUM_BARRIERS
	.align		4
        /*00a0*/ 	.byte	0x02, 0x4c
        /*00a2*/ 	.byte	0x01
	.zero		1


	//----- nvinfo : EIATTR_MERCURY_ISA_VERSION
	.align		4
        /*00a4*/ 	.byte	0x03, 0x5f
        /*00a6*/ 	.short	0x0101


	//----- nvinfo : EIATTR_VRC_CTA_INIT_COUNT
	.align		4
        /*00a8*/ 	.byte	0x02, 0x4a
	.zero		1
	.zero		1


	//----- nvinfo : EIATTR_EXIT_INSTR_OFFSETS
	.align		4
        /*00ac*/ 	.byte	0x04, 0x1c
        /*00ae*/ 	.short	(.L_101 - .L_100)


	//   ....[0]....
.L_100:
        /*00b0*/ 	.word	0x00002140


	//   ....[1]....
        /*00b4*/ 	.word	0x00002590


	//----- nvinfo : EIATTR_CRS_STACK_SIZE
	.align		4
.L_101:
        /*00b8*/ 	.byte	0x04, 0x1e
        /*00ba*/ 	.short	(.L_103 - .L_102)
.L_102:
        /*00bc*/ 	.word	0x00000000


	//----- nvinfo : EIATTR_CBANK_PARAM_SIZE
	.align		4
.L_103:
        /*00c0*/ 	.byte	0x03, 0x19
        /*00c2*/ 	.short	0x0034


	//----- nvinfo : EIATTR_PARAM_CBANK
	.align		4
        /*00c4*/ 	.byte	0x04, 0x0a
        /*00c6*/ 	.short	(.L_105 - .L_104)
	.align		4
.L_104:
        /*00c8*/ 	.word	index@(.nv.constant0._ZN7adaattn7kernels22fused_attention_kernelIfLb1EEEvPKT_S4_S4_PS2_iiiif)
        /*00cc*/ 	.short	0x0380
        /*00ce*/ 	.short	0x0034


	//----- nvinfo : EIATTR_SW_WAR
	.align		4
.L_105:
        /*00d0*/ 	.byte	0x04, 0x36
        /*00d2*/ 	.short	(.L_107 - .L_106)
.L_106:
        /*00d4*/ 	.word	0x00000008
.L_107:


//--------------------- .nv.info._ZN7adaattn7kernels22fused_attention_kernelIfLb0EEEvPKT_S4_S4_PS2_iiiif --------------------------
	.section	.nv.info._ZN7adaattn7kernels22fused_attention_kernelIfLb0EEEvPKT_S4_S4_PS2_iiiif,"",@"SHT_CUDA_INFO"
	.sectionflags	@""
	.align	4


	//----- nvinfo : EIATTR_CUDA_API_VERSION
	.align		4
        /*0000*/ 	.byte	0x04, 0x37
        /*0002*/ 	.short	(.L_109 - .L_108)
.L_108:
        /*0004*/ 	.word	0x00000082


	//----- nvinfo : EIATTR_KPARAM_INFO
	.align		4
.L_109:
        /*0008*/ 	.byte	0x04, 0x17
        /*000a*/ 	.short	(.L_111 - .L_110)
.L_110:
        /*000c*/ 	.word	0x00000000
        /*0010*/ 	.short	0x0008
        /*0012*/ 	.short	0x0030
        /*0014*/ 	.byte	0x00, 0xf0, 0x11, 0x00


	//----- nvinfo : EIATTR_KPARAM_INFO
	.align		4
.L_111:
        /*0018*/ 	.byte	0x04, 0x17
        /*001a*/ 	.short	(.L_113 - .L_112)
.L_112:
        /*001c*/ 	.word	0x00000000
        /*0020*/ 	.short	0x0007
        /*0022*/ 	.short	0x002c
        /*0024*/ 	.byte	0x00, 0xf0, 0x11, 0x00


	//----- nvinfo : EIATTR_KPARAM_INFO
	.align		4
.L_113:
        /*0028*/ 	.byte	0x04, 0x17
        /*002a*/ 	.short	(.L_115 - .L_114)
.L_114:
        /*002c*/ 	.word	0x00000000
        /*0030*/ 	.short	0x0006
        /*0032*/ 	.short	0x0028
        /*0034*/ 	.byte	0x00, 0xf0, 0x11, 0x00


	//----- nvinfo : EIATTR_KPARAM_INFO
	.align		4
.L_115:
        /*0038*/ 	.byte	0x04, 0x17
        /*003a*/ 	.short	(.L_117 - .L_116)
.L_116:
        /*003c*/ 	.word	0x00000000
        /*0040*/ 	.short	0x0005
        /*0042*/ 	.short	0x0024
        /*0044*/ 	.byte	0x00, 0xf0, 0x11, 0x00


	//----- nvinfo : EIATTR_KPARAM_INFO
	.align		4
.L_117:
        /*0048*/ 	.byte	0x04, 0x17
        /*004a*/ 	.short	(.L_119 - .L_118)
.L_118:
        /*004c*/ 	.word	0x00000000
        /*0050*/ 	.short	0x0004
        /*0052*/ 	.short	0x0020
        /*0054*/ 	.byte	0x00, 0xf0, 0x11, 0x00


	//----- nvinfo : EIATTR_KPARAM_INFO
	.align		4
.L_119:
        /*0058*/ 	.byte	0x04, 0x17
        /*005a*/ 	.short	(.L_121 - .L_120)
.L_120:
        /*005c*/ 	.word	0x00000000
        /*0060*/ 	.short	0x0003
        /*0062*/ 	.short	0x0018
        /*0064*/ 	.byte	0x00, 0xf5, 0x21, 0x00


	//----- nvinfo : EIATTR_KPARAM_INFO
	.align		4
.L_121:
        /*0068*/ 	.byte	0x04, 0x17
        /*006a*/ 	.short	(.L_123 - .L_122)
.L_122:
        /*006c*/ 	.word	0x00000000
        /*0070*/ 	.short	0x0002
        /*0072*/ 	.short	0x0010
        /*0074*/ 	.byte	0x00, 0xf5, 0x21, 0x00


	//----- nvinfo : EIATTR_KPARAM_INFO
	.align		4
.L_123:
        /*0078*/ 	.byte	0x04, 0x17
        /*007a*/ 	.short	(.L_125 - .L_124)
.L_124:
        /*007c*/ 	.word	0x00000000
        /*0080*/ 	.short	0x0001
        /*0082*/ 	.short	0x0008
        /*0084*/ 	.byte	0x00, 0xf5, 0x21, 0x00


	//----- nvinfo : EIATTR_KPARAM_INFO
	.align		4
.L_125:
        /*0088*/ 	.byte	0x04, 0x17
        /*008a*/ 	.short	(.L_127 - .L_126)
.L_126:
        /*008c*/ 	.word	0x00000000
        /*0090*/ 	.short	0x0000
        /*0092*/ 	.short	0x0000
        /*0094*/ 	.byte	0x00, 0xf5, 0x21, 0x00


	//----- nvinfo : EIATTR_SPARSE_MMA_MASK
	.align		4
.L_127:
        /*0098*/ 	.byte	0x03, 0x50
        /*009a*/ 	.short	0x0000


	//----- nvinfo : EIATTR_MAXREG_COUNT
	.align		4
        /*009c*/ 	.byte	0x03, 0x1b
        /*009e*/ 	.short	0x00ff


	//----- nvinfo : EIATTR_NUM_BARRIERS
	.align		4
        /*00a0*/ 	.byte	0x02, 0x4c
        /*00a2*/ 	.byte	0x01
	.zero		1


	//----- nvinfo : EIATTR_MERCURY_ISA_VERSION
	.align		4
        /*00a4*/ 	.byte	0x03, 0x5f
        /*00a6*/ 	.short	0x0101


	//----- nvinfo : EIATTR_VRC_CTA_INIT_COUNT
	.align		4
        /*00a8*/ 	.byte	0x02, 0x4a
	.zero		1
	.zero		1


	//----- nvinfo : EIATTR_EXIT_INSTR_OFFSETS
	.align		4
        /*00ac*/ 	.byte	0x04, 0x1c
        /*00ae*/ 	.short	(.L_129 - .L_128)


	//   ....[0]....
.L_128:
        /*00b0*/ 	.word	0x00001ee0


	//   ....[1]....
        /*00b4*/ 	.word	0x00002320


	//----- nvinfo : EIATTR_CRS_STACK_SIZE
	.align		4
.L_129:
        /*00b8*/ 	.byte	0x04, 0x1e
        /*00ba*/ 	.short	(.L_131 - .L_130)
.L_130:
        /*00bc*/ 	.word	0x00000000


	//----- nvinfo : EIATTR_CBANK_PARAM_SIZE
	.align		4
.L_131:
        /*00c0*/ 	.byte	0x03, 0x19
        /*00c2*/ 	.short	0x0034


	//----- nvinfo : EIATTR_PARAM_CBANK
	.align		4
        /*00c4*/ 	.byte	0x04, 0x0a
        /*00c6*/ 	.short	(.L_133 - .L_132)
	.align		4
.L_132:
        /*00c8*/ 	.word	index@(.nv.constant0._ZN7adaattn7kernels22fused_attention_kernelIfLb0EEEvPKT_S4_S4_PS2_iiiif)
        /*00cc*/ 	.short	0x0380
        /*00ce*/ 	.short	0x0034


	//----- nvinfo : EIATTR_SW_WAR
	.align		4
.L_133:
        /*00d0*/ 	.byte	0x04, 0x36
        /*00d2*/ 	.short	(.L_135 - .L_134)
.L_134:
        /*00d4*/ 	.word	0x00000008
.L_135:


//--------------------- .nv.callgraph             --------------------------
	.section	.nv.callgraph,"",@"SHT_CUDA_CALLGRAPH"
	.align	4
	.sectionentsize	8
	.align		4
        /*0000*/ 	.word	0x00000000
	.align		4
        /*0004*/ 	.word	0xffffffff
	.align		4
        /*0008*/ 	.word	0x00000000
	.align		4
        /*000c*/ 	.word	0xfffffffe
	.align		4
        /*0010*/ 	.word	0x00000000
	.align		4
        /*0014*/ 	.word	0xfffffffd
	.align		4
        /*0018*/ 	.word	0x00000000
	.align		4
        /*001c*/ 	.word	0xfffffffc


//--------------------- .text._ZN7adaattn7kernels22fused_attention_kernelI6__halfLb1EEEvPKT_S5_S5_PS3_iiiif --------------------------
	.section	.text._ZN7adaattn7kernels22fused_attention_kernelI6__halfLb1EEEvPKT_S5_S5_PS3_iiiif,"ax",@progbits
	.align	128
        .global         _ZN7adaattn7kernels22fused_attention_kernelI6__halfLb1EEEvPKT_S5_S5_PS3_iiiif
        .type           _ZN7adaattn7kernels22fused_attention_kernelI6__halfLb1EEEvPKT_S5_S5_PS3_iiiif,@function
        .size           _ZN7adaattn7kernels22fused_attention_kernelI6__halfLb1EEEvPKT_S5_S5_PS3_iiiif,(.L_x_150 - _ZN7adaattn7kernels22fused_attention_kernelI6__halfLb1EEEvPKT_S5_S5_PS3_iiiif)
        .other          _ZN7adaattn7kernels22fused_attention_kernelI6__halfLb1EEEvPKT_S5_S5_PS3_iiiif,@"STO_CUDA_ENTRY STV_DEFAULT"
_ZN7adaattn7kernels22fused_attention_kernelI6__halfLb1EEEvPKT_S5_S5_PS3_iiiif:
.text._ZN7adaattn7kernels22fused_attention_kernelI6__halfLb1EEEvPKT_S5_S5_PS3_iiiif:
[----:B------:R-:W-:Y:S01]  /*0000*/  LDC R1, c[0x0][0x37c] ;  /* 0x0000df00ff017b82 */ /* 0x000fe20000000800 */
[----:B------:R-:W0:Y:S01]  /*0010*/  LDCU UR6, c[0x0][0x3a8] ;  /* 0x00007500ff0677ac */ /* 0x000e220008000800 */
[----:B------:R-:W1:Y:S06]  /*0020*/  S2R R4, SR_CTAID.Z ;  /* 0x0000000000047919 */ /* 0x000e6c0000002700 */
[----:B------:R-:W2:Y:S01]  /*0030*/  S2UR UR4, SR_CTAID.Z ;  /* 0x00000000000479c3 */ /* 0x000ea20000002700 */
[----:B------:R-:W-:Y:S01]  /*0040*/  BSSY.RECONVERGENT B0, `(.L_x_0) ;  /* 0x0000063000007945 */ /* 0x000fe20003800200 */
[----:B------:R-:W3:Y:S01]  /*0050*/  LDCU UR8, c[0x0][0x3ac] ;  /* 0x00007580ff0877ac */ /* 0x000ee20008000800 */
[----:B------:R-:W4:Y:S05]  /*0060*/  LDCU UR7, c[0x0][0x360] ;  /* 0x00006c00ff0777ac */ /* 0x000f2a0008000800 */
[----:B------:R-:W5:Y:S01]  /*0070*/  S2UR UR9, SR_CTAID.Y ;  /* 0x00000000000979c3 */ /* 0x000f620000002600 */
[----:B------:R-:W4:Y:S01]  /*0080*/  LDCU.64 UR12, c[0x0][0x358] ;  /* 0x00006b00ff0c77ac */ /* 0x000f220008000a00 */
[----:B------:R-:W4:Y:S01]  /*0090*/  LDCU UR10, c[0x0][0x3a8] ;  /* 0x00007500ff0a77ac */ /* 0x000f220008000800 */
[----:B0-----:R-:W-:Y:S01]  /*00a0*/  IMAD.U32 R0, RZ, RZ, UR6 ;  /* 0x00000006ff007e24 */ /* 0x001fe2000f8e00ff */
[----:B------:R-:W-:Y:S01]  /*00b0*/  UISETP.NE.AND UP0, UPT, UR6, URZ, UPT ;  /* 0x000000ff0600728c */ /* 0x000fe2000bf05270 */
[----:B---3--:R-:W-:-:S03]  /*00c0*/  IMAD.U32 R11, RZ, RZ, UR8 ;  /* 0x00000008ff0b7e24 */ /* 0x008fc6000f8e00ff */
[----:B------:R-:W-:Y:S01]  /*00d0*/  IABS R5, R0 ;  /* 0x0000000000057213 */ /* 0x000fe20000000000 */
[----:B--2---:R-:W-:-:S03]  /*00e0*/  ULOP3.LUT UR5, UR4, UR6, URZ, 0x3c, !UPT ;  /* 0x0000000604057292 */ /* 0x004fc6000f8e3cff */
[----:B------:R-:W0:Y:S01]  /*00f0*/  I2F.RP R0, R5 ;  /* 0x0000000500007306 */ /* 0x000e220000209400 */
[----:B-1----:R-:W-:Y:S01]  /*0100*/  IABS R4, R4 ;  /* 0x0000000400047213 */ /* 0x002fe20000000000 */
[----:B-----5:R-:W-:-:S06]  /*0110*/  USHF.L.U32 UR11, UR9, 0x6, URZ ;  /* 0x00000006090b7899 */ /* 0x020fcc00080006ff */
[----:B0-----:R-:W0:Y:S02]  /*0120*/  MUFU.RCP R0, R0 ;  /* 0x0000000000007308 */ /* 0x001e240000001000 */
[----:B0-----:R-:W-:-:S06]  /*0130*/  VIADD R2, R0, 0xffffffe ;  /* 0x0ffffffe00027836 */ /* 0x001fcc0000000000 */
[----:B------:R0:W1:Y:S02]  /*0140*/  F2I.FTZ.U32.TRUNC.NTZ R3, R2 ;  /* 0x0000000200037305 */ /* 0x000064000021f000 */
[----:B0-----:R-:W-:Y:S02]  /*0150*/  HFMA2 R2, -RZ, RZ, 0, 0 ;  /* 0x00000000ff027431 */ /* 0x001fe400000001ff */
[----:B-1----:R-:W-:-:S04]  /*0160*/  IMAD.MOV R6, RZ, RZ, -R3 ;  /* 0x000000ffff067224 */ /* 0x002fc800078e0a03 */
[----:B------:R-:W-:-:S04]  /*0170*/  IMAD R7, R6, R5, RZ ;  /* 0x0000000506077224 */ /* 0x000fc800078e02ff */
[----:B------:R-:W-:-:S06]  /*0180*/  IMAD.HI.U32 R3, R3, R7, R2 ;  /* 0x0000000703037227 */ /* 0x000fcc00078e0002 */
[----:B------:R-:W-:-:S04]  /*0190*/  IMAD.HI.U32 R3, R3, R4, RZ ;  /* 0x0000000403037227 */ /* 0x000fc800078e00ff */
[----:B------:R-:W-:-:S04]  /*01a0*/  IMAD.MOV R0, RZ, RZ, -R3 ;  /* 0x000000ffff007224 */ /* 0x000fc800078e0a03 */
[----:B------:R-:W-:-:S05]  /*01b0*/  IMAD R0, R5, R0, R4 ;  /* 0x0000000005007224 */ /* 0x000fca00078e0204 */
[----:B------:R-:W-:-:S13]  /*01c0*/  ISETP.GT.U32.AND P1, PT, R5, R0, PT ;  /* 0x000000000500720c */ /* 0x000fda0003f24070 */
[----:B------:R-:W-:Y:S02]  /*01d0*/  @!P1 IMAD.IADD R0, R0, 0x1, -R5 ;  /* 0x0000000100009824 */ /* 0x000fe400078e0a05 */
[----:B------:R-:W-:-:S03]  /*01e0*/  @!P1 VIADD R3, R3, 0x1 ;  /* 0x0000000103039836 */ /* 0x000fc60000000000 */
[----:B------:R-:W-:Y:S02]  /*01f0*/  ISETP.GE.U32.AND P0, PT, R0, R5, PT ;  /* 0x000000050000720c */ /* 0x000fe40003f06070 */
[----:B------:R-:W4:Y:S11]  /*0200*/  S2R R0, SR_TID.X ;  /* 0x0000000000007919 */ /* 0x000f360000002100 */
[----:B------:R-:W-:-:S02]  /*0210*/  @P0 IADD3 R3, PT, PT, R3, 0x1, RZ ;  /* 0x0000000103030810 */ /* 0x000fc40007ffe0ff */
[----:B------:R-:W-:Y:S02]  /*0220*/  ISETP.LE.AND P0, PT, RZ, UR5, PT ;  /* 0x00000005ff007c0c */ /* 0x000fe4000bf03270 */
[----:B------:R-:W-:Y:S02]  /*0230*/  R2UR UR14, R3 ;  /* 0x00000000030e72ca */ /* 0x000fe400000e0000 */
[----:B------:R-:W4:Y:S01]  /*0240*/  S2R R3, SR_TID.Y ;  /* 0x0000000000037919 */ /* 0x000f220000002200 */
[----:B------:R-:W-:-:S10]  /*0250*/  R2UR UR5, R11 ;  /* 0x000000000b0572ca */ /* 0x000fd400000e0000 */
[----:B------:R-:W-:-:S03]  /*0260*/  @!P0 IMAD R2, RZ, RZ, -UR14 ;  /* 0x8000000eff028e24 */ /* 0x000fc6000f8e02ff */
[----:B------:R-:W-:Y:S02]  /*0270*/  USHF.L.U32 UR5, UR5, 0x6, URZ ;  /* 0x0000000605057899 */ /* 0x000fe400080006ff */
[----:B------:R-:W-:-:S09]  /*0280*/  @!P0 R2UR UR14, R2 ;  /* 0x00000000020e82ca */ /* 0x000fd200000e0000 */
[----:B------:R-:W-:-:S04]  /*0290*/  @!UP0 ULOP3.LUT UR14, URZ, UR6, URZ, 0x33, !UPT ;  /* 0x00000006ff0e8292 */ /* 0x000fc8000f8e33ff */
[----:B------:R-:W-:Y:S01]  /*02a0*/  UIADD3 UR8, UPT, UPT, -UR14, URZ, URZ ;  /* 0x000000ff0e087290 */ /* 0x000fe2000fffe1ff */
[----:B----4-:R-:W-:-:S03]  /*02b0*/  IMAD R0, R3, UR7, R0 ;  /* 0x0000000703007c24 */ /* 0x010fc6000f8e0200 */
[----:B------:R-:W-:Y:S02]  /*02c0*/  UIMAD UR8, UR6, UR8, UR4 ;  /* 0x00000008060872a4 */ /* 0x000fe4000f8e0204 */
[----:B------:R-:W-:-:S13]  /*02d0*/  ISETP.GE.AND P0, PT, R0, UR5, PT ;  /* 0x0000000500007c0c */ /* 0x000fda000bf06270 */
[----:B------:R-:W-:Y:S05]  /*02e0*/  @P0 BRA `(.L_x_1) ;  /* 0x0000000000e00947 */ /* 0x000fea0003800000 */
[----:B------:R-:W-:Y:S01]  /*02f0*/  IABS R4, R11 ;  /* 0x0000000b00047213 */ /* 0x000fe20000000000 */
[----:B------:R-:W0:Y:S01]  /*0300*/  S2R R12, SR_CgaCtaId ;  /* 0x00000000000c7919 */ /* 0x000e220000008800 */
[----:B------:R-:W1:Y:S01]  /*0310*/  LDC R13, c[0x0][0x364] ;  /* 0x0000d900ff0d7b82 */ /* 0x000e620000000800 */
[----:B------:R-:W-:Y:S01]  /*0320*/  MOV R9, 0x400 ;  /* 0x0000040000097802 */ /* 0x000fe20000000f00 */
[----:B------:R-:W2:Y:S01]  /*0330*/  I2F.RP R8, R4 ;  /* 0x0000000400087306 */ /* 0x000ea20000209400 */
[----:B------:R-:W-:-:S05]  /*0340*/  IMAD.MOV.U32 R10, RZ, RZ, R0 ;  /* 0x000000ffff0a7224 */ /* 0x000fca00078e0000 */
[----:B------:R-:W3:Y:S08]  /*0350*/  LDC R11, c[0x0][0x3ac] ;  /* 0x0000eb00ff0b7b82 */ /* 0x000ef00000000800 */
[----:B------:R-:W4:Y:S01]  /*0360*/  LDC R5, c[0x0][0x3a4] ;  /* 0x0000e900ff057b82 */ /* 0x000f220000000800 */
[----:B--2---:R-:W2:Y:S07]  /*0370*/  MUFU.RCP R8, R8 ;  /* 0x0000000800087308 */ /* 0x004eae0000001000 */
[----:B------:R-:W3:Y:S01]  /*0380*/  LDC.64 R2, c[0x0][0x380] ;  /* 0x0000e000ff027b82 */ /* 0x000ee20000000a00 */
[----:B0-----:R-:W-:Y:S01]  /*0390*/  LEA R12, R12, R9, 0x18 ;  /* 0x000000090c0c7211 */ /* 0x001fe200078ec0ff */
[----:B--2---:R-:W-:-:S02]  /*03a0*/  VIADD R6, R8, 0xffffffe ;  /* 0x0ffffffe08067836 */ /* 0x004fc40000000000 */
[----:B-1----:R-:W-:Y:S02]  /*03b0*/  IMAD R8, R13, UR7, RZ ;  /* 0x000000070d087c24 */ /* 0x002fe4000f8e02ff */
[----:B------:R0:W1:Y:S02]  /*03c0*/  F2I.FTZ.U32.TRUNC.NTZ R7, R6 ;  /* 0x0000000600077305 */ /* 0x000064000021f000 */
[----:B0-----:R-:W-:Y:S01]  /*03d0*/  IMAD.MOV.U32 R6, RZ, RZ, RZ ;  /* 0x000000ffff067224 */ /* 0x001fe200078e00ff */
[----:B-1----:R-:W-:-:S05]  /*03e0*/  IADD3 R15, PT, PT, RZ, -R7, RZ ;  /* 0x80000007ff0f7210 */ /* 0x002fca0007ffe0ff */
[----:B------:R-:W-:-:S04]  /*03f0*/  IMAD R15, R15, R4, RZ ;  /* 0x000000040f0f7224 */ /* 0x000fc800078e02ff */
[----:B---34-:R-:W-:-:S07]  /*0400*/  IMAD.HI.U32 R9, R7, R15, R6 ;  /* 0x0000000f07097227 */ /* 0x018fce00078e0006 */
.L_x_5:
[----:B------:R-:W-:Y:S01]  /*0410*/  IABS R14, R10 ;  /* 0x0000000a000e7213 */ /* 0x000fe20000000000 */
[----:B------:R-:W-:Y:S01]  /*0420*/  BSSY.RECONVERGENT B1, `(.L_x_2) ;  /* 0x000001e000017945 */ /* 0x000fe20003800200 */
[----:B------:R-:W-:-:S03]  /*0430*/  IABS R16, R11 ;  /* 0x0000000b00107213 */ /* 0x000fc60000000000 */
[----:B------:R-:W-:-:S04]  /*0440*/  IMAD.HI.U32 R6, R9, R14, RZ ;  /* 0x0000000e09067227 */ /* 0x000fc800078e00ff */
[----:B------:R-:W-:-:S04]  /*0450*/  IMAD.MOV R7, RZ, RZ, -R6 ;  /* 0x000000ffff077224 */ /* 0x000fc800078e0a06 */
[----:B------:R-:W-:-:S05]  /*0460*/  IMAD R7, R16, R7, R14 ;  /* 0x0000000710077224 */ /* 0x000fca00078e020e */
[----:B------:R-:W-:-:S13]  /*0470*/  ISETP.GT.U32.AND P1, PT, R4, R7, PT ;  /* 0x000000070400720c */ /* 0x000fda0003f24070 */
[----:B------:R-:W-:Y:S01]  /*0480*/  @!P1 IADD3 R7, PT, PT, R7, -R16, RZ ;  /* 0x8000001007079210 */ /* 0x000fe20007ffe0ff */
[----:B------:R-:W-:Y:S01]  /*0490*/  @!P1 VIADD R6, R6, 0x1 ;  /* 0x0000000106069836 */ /* 0x000fe20000000000 */
[----:B------:R-:W-:Y:S02]  /*04a0*/  ISETP.NE.AND P1, PT, R11, RZ, PT ;  /* 0x000000ff0b00720c */ /* 0x000fe40003f25270 */
[----:B------:R-:W-:Y:S02]  /*04b0*/  ISETP.GE.U32.AND P0, PT, R7, R4, PT ;  /* 0x000000040700720c */ /* 0x000fe40003f06070 */
[----:B------:R-:W-:-:S04]  /*04c0*/  LOP3.LUT R7, R10, R11, RZ, 0x3c, !PT ;  /* 0x0000000b0a077212 */ /* 0x000fc800078e3cff */
[----:B------:R-:W-:-:S07]  /*04d0*/  ISETP.GE.AND P2, PT, R7, RZ, PT ;  /* 0x000000ff0700720c */ /* 0x000fce0003f46270 */
[----:B------:R-:W-:-:S04]  /*04e0*/  @P0 VIADD R6, R6, 0x1 ;  /* 0x0000000106060836 */ /* 0x000fc80000000000 */
[----:B------:R-:W-:-:S05]  /*04f0*/  IMAD.MOV.U32 R14, RZ, RZ, R6 ;  /* 0x000000ffff0e7224 */ /* 0x000fca00078e0006 */
[----:B------:R-:W-:Y:S02]  /*0500*/  @!P2 IADD3 R14, PT, PT, -R14, RZ, RZ ;  /* 0x000000ff0e0ea210 */ /* 0x000fe40007ffe1ff */
[----:B------:R-:W-:-:S05]  /*0510*/  @!P1 LOP3.LUT R14, RZ, R11, RZ, 0x33, !PT ;  /* 0x0000000bff0e9212 */ /* 0x000fca00078e33ff */
[----:B------:R-:W-:Y:S02]  /*0520*/  VIADD R16, R14, UR11 ;  /* 0x0000000b0e107c36 */ /* 0x000fe40008000000 */
[----:B------:R-:W-:-:S03]  /*0530*/  IMAD.MOV R6, RZ, RZ, -R14 ;  /* 0x000000ffff067224 */ /* 0x000fc600078e0a0e */
[----:B------:R-:W-:Y:S01]  /*0540*/  ISETP.GE.AND P0, PT, R16, R5, PT ;  /* 0x000000051000720c */ /* 0x000fe20003f06270 */
[----:B------:R-:W-:-:S03]  /*0550*/  IMAD R13, R11, R6, R10 ;  /* 0x000000060b0d7224 */ /* 0x000fc600078e020a */
[----:B------:R-:W-:-:S13]  /*0560*/  ISETP.LT.OR P0, PT, R11, RZ, P0 ;  /* 0x000000ff0b00720c */ /* 0x000fda0000701670 */
[----:B------:R-:W-:Y:S05]  /*0570*/  @P0 BRA `(.L_x_3) ;  /* 0x00000000001c0947 */ /* 0x000fea0003800000 */
[----:B------:R-:W-:Y:S02]  /*0580*/  IMAD.U32 R7, RZ, RZ, UR10 ;  /* 0x0000000aff077e24 */ /* 0x000fe4000f8e00ff */
[----:B------:R-:W-:-:S04]  /*0590*/  IMAD R6, R5, UR14, R16 ;  /* 0x0000000e05067c24 */ /* 0x000fc8000f8e0210 */
[----:B------:R-:W-:-:S04]  /*05a0*/  IMAD R6, R6, R7, UR8 ;  /* 0x0000000806067e24 */ /* 0x000fc8000f8e0207 */
[----:B------:R-:W-:-:S04]  /*05b0*/  IMAD R7, R6, R11, R13 ;  /* 0x0000000b06077224 */ /* 0x000fc800078e020d */
[----:B------:R-:W-:-:S06]  /*05c0*/  IMAD.WIDE R6, R7, 0x2, R2 ;  /* 0x0000000207067825 */ /* 0x000fcc00078e0202 */
[----:B------:R0:W5:Y:S01]  /*05d0*/  LDG.E.U16.CONSTANT R6, desc[UR12][R6.64] ;  /* 0x0000000c06067981 */ /* 0x000162000c1e9500 */
[----:B------:R-:W-:Y:S05]  /*05e0*/  BRA `(.L_x_4) ;  /* 0x0000000000047947 */ /* 0x000fea0003800000 */
.L_x_3:
[----:B------:R-:W-:-:S07]  /*05f0*/  PRMT R6, RZ, 0x7610, R6 ;  /* 0x00007610ff067816 */ /* 0x000fce0000000006 */
.L_x_4:
[----:B------:R-:W-:Y:S05]  /*0600*/  BSYNC.RECONVERGENT B1 ;  /* 0x0000000000017941 */ /* 0x000fea0003800200 */
.L_x_2:
[----:B0-----:R-:W-:Y:S02]  /*0610*/  IMAD R7, R14, R11, R13 ;  /* 0x0000000b0e077224 */ /* 0x001fe400078e020d */
[----:B------:R-:W-:-:S03]  /*0620*/  IMAD.IADD R10, R8, 0x1, R10 ;  /* 0x00000001080a7824 */ /* 0x000fc600078e020a */
[----:B------:R-:W-:Y:S02]  /*0630*/  LEA R7, R7, R12, 0x1 ;  /* 0x0000000c07077211 */ /* 0x000fe400078e08ff */
[----:B------:R-:W-:-:S03]  /*0640*/  ISETP.GE.AND P0, PT, R10, UR5, PT ;  /* 0x000000050a007c0c */ /* 0x000fc6000bf06270 */
[----:B-----5:R0:W-:Y:S10]  /*0650*/  STS.U16 [R7], R6 ;  /* 0x0000000607007388 */ /* 0x0201f40000000400 */
[----:B0-----:R-:W-:Y:S05]  /*0660*/  @!P0 BRA `(.L_x_5) ;  /* 0xfffffffc00688947 */ /* 0x001fea000383ffff */
.L_x_1:
[----:B------:R-:W-:Y:S05]  /*0670*/  BSYNC.RECONVERGENT B0 ;  /* 0x0000000000007941 */ /* 0x000fea0003800200 */
.L_x_0:
[----:B------:R-:W0:Y:S08]  /*0680*/  LDC R10, c[0x0][0x3a4] ;  /* 0x0000e900ff0a7b82 */ /* 0x000e300000000800 */
[----:B------:R-:W-:Y:S01]  /*0690*/  BAR.SYNC.DEFER_BLOCKING 0x0 ;  /* 0x0000000000007b1d */ /* 0x000fe20000010000 */
[----:B0-----:R-:W-:-:S13]  /*06a0*/  ISETP.GE.AND P0, PT, R10, 0x1, PT ;  /* 0x000000010a00780c */ /* 0x001fda0003f06270 */
[----:B------:R-:W-:Y:S05]  /*06b0*/  @!P0 BRA `(.L_x_6) ;  /* 0x0000001c00048947 */ /* 0x000fea0003800000 */
[----:B------:R-:W0:Y:S01]  /*06c0*/  LDCU UR6, c[0x0][0x364] ;  /* 0x00006c80ff0677ac */ /* 0x000e220008000800 */
[----:B------:R-:W1:Y:S01]  /*06d0*/  S2UR UR9, SR_CgaCtaId ;  /* 0x00000000000979c3 */ /* 0x000e620000008800 */
[C---:B------:R-:W-:Y:S01]  /*06e0*/  LOP3.LUT R24, R11.reuse, 0x7, RZ, 0xc0, !PT ;  /* 0x000000070b187812 */ /* 0x040fe200078ec0ff */
[----:B------:R-:W2:Y:S01]  /*06f0*/  LDCU UR10, c[0x0][0x3b0] ;  /* 0x00007600ff0a77ac */ /* 0x000ea20008000800 */
[----:B------:R-:W-:Y:S01]  /*0700*/  LOP3.LUT R25, R11, 0x3, RZ, 0xc0, !PT ;  /* 0x000000030b197812 */ /* 0x000fe200078ec0ff */
[----:B------:R-:W-:Y:S01]  /*0710*/  UMOV UR4, 0x400 ;  /* 0x0000040000047882 */ /* 0x000fe20000000000 */
[----:B0-----:R-:W-:Y:S01]  /*0720*/  UIMAD UR6, UR7, UR6, URZ ;  /* 0x00000006070672a4 */ /* 0x001fe2000f8e02ff */
[----:B--2---:R-:W-:-:S05]  /*0730*/  FMUL R26, RZ, UR10 ;  /* 0x0000000aff1a7c20 */ /* 0x004fca0008400000 */
[----:B------:R-:W-:Y:S01]  /*0740*/  IADD3 R2, PT, PT, R0, UR6, RZ ;  /* 0x0000000600027c10 */ /* 0x000fe2000fffe0ff */
[----:B------:R-:W-:Y:S01]  /*0750*/  IMAD R9, RZ, RZ, -UR6 ;  /* 0x80000006ff097e24 */ /* 0x000fe2000f8e02ff */
[----:B------:R-:W-:Y:S01]  /*0760*/  ISETP.NE.U32.AND P2, PT, RZ, UR6, PT ;  /* 0x00000006ff007c0c */ /* 0x000fe2000bf45070 */
[----:B------:R-:W0:Y:S01]  /*0770*/  I2F.U32.RP R7, UR6 ;  /* 0x0000000600077d06 */ /* 0x000e220008209000 */
[C---:B------:R-:W-:Y:S01]  /*0780*/  ISETP.GE.U32.AND P0, PT, R2.reuse, 0x1000, PT ;  /* 0x000010000200780c */ /* 0x040fe20003f06070 */
[----:B-1----:R-:W-:Y:S01]  /*0790*/  ULEA UR4, UR9, UR4, 0x18 ;  /* 0x0000000409047291 */ /* 0x002fe2000f8ec0ff */
[----:B------:R-:W-:Y:S02]  /*07a0*/  VIMNMX.U32 R3, PT, PT, R2, 0x1000, !PT ;  /* 0x0000100002037848 */ /* 0x000fe40007fe0000 */
[----:B------:R-:W-:-:S04]  /*07b0*/  SEL R6, RZ, 0x1, P0 ;  /* 0x00000001ff067807 */ /* 0x000fc80000000000 */
[----:B------:R-:W-:Y:S01]  /*07c0*/  IADD3 R3, PT, PT, R3, -R2, -R6 ;  /* 0x8000000203037210 */ /* 0x000fe20007ffe806 */
[----:B0-----:R-:W0:Y:S02]  /*07d0*/  MUFU.RCP R7, R7 ;  /* 0x0000000700077308 */ /* 0x001e240000001000 */
[----:B0-----:R-:W-:Y:S02]  /*07e0*/  VIADD R4, R7, 0xffffffe ;  /* 0x0ffffffe07047836 */ /* 0x001fe40000000000 */
[----:B------:R-:W0:Y:S04]  /*07f0*/  S2R R7, SR_CTAID.Y ;  /* 0x0000000000077919 */ /* 0x000e280000002600 */
[----:B------:R1:W2:Y:S02]  /*0800*/  F2I.FTZ.U32.TRUNC.NTZ R5, R4 ;  /* 0x0000000400057305 */ /* 0x0002a4000021f000 */
[----:B-1----:R-:W-:-:S02]  /*0810*/  IMAD.MOV.U32 R4, RZ, RZ, RZ ;  /* 0x000000ffff047224 */ /* 0x002fc400078e00ff */
[----:B--2---:R-:W-:-:S04]  /*0820*/  IMAD R9, R9, R5, RZ ;  /* 0x0000000509097224 */ /* 0x004fc800078e02ff */
[----:B------:R-:W-:Y:S01]  /*0830*/  IMAD.HI.U32 R8, R5, R9, R4 ;  /* 0x0000000905087227 */ /* 0x000fe200078e0004 */
[----:B------:R-:W-:-:S05]  /*0840*/  LOP3.LUT R9, R2, 0x3f, RZ, 0xc0, !PT ;  /* 0x0000003f02097812 */ /* 0x000fca00078ec0ff */
[----:B------:R-:W-:-:S04]  /*0850*/  IMAD.HI.U32 R5, R8, R3, RZ ;  /* 0x0000000308057227 */ /* 0x000fc800078e00ff */
[----:B------:R-:W-:Y:S02]  /*0860*/  IMAD.MOV R4, RZ, RZ, -R5 ;  /* 0x000000ffff047224 */ /* 0x000fe400078e0a05 */
[----:B------:R-:W-:Y:S02]  /*0870*/  VIADD R8, R2, UR6 ;  /* 0x0000000602087c36 */ /* 0x000fe40008000000 */
[----:B------:R-:W-:-:S05]  /*0880*/  IMAD R3, R4, UR6, R3 ;  /* 0x0000000604037c24 */ /* 0x000fca000f8e0203 */
[----:B------:R-:W-:-:S13]  /*0890*/  ISETP.GE.U32.AND P0, PT, R3, UR6, PT ;  /* 0x0000000603007c0c */ /* 0x000fda000bf06070 */
[----:B------:R-:W-:Y:S02]  /*08a0*/  @P0 VIADD R3, R3, -UR6 ;  /* 0x8000000603030c36 */ /* 0x000fe40008000000 */
[----:B------:R-:W-:-:S03]  /*08b0*/  @P0 VIADD R5, R5, 0x1 ;  /* 0x0000000105050836 */ /* 0x000fc60000000000 */
[----:B------:R-:W-:Y:S02]  /*08c0*/  ISETP.GE.U32.AND P1, PT, R3, UR6, PT ;  /* 0x0000000603007c0c */ /* 0x000fe4000bf26070 */
[----:B------:R-:W-:-:S04]  /*08d0*/  IADD3 R3, PT, PT, R10, 0x3f, RZ ;  /* 0x0000003f0a037810 */ /* 0x000fc80007ffe0ff */
[----:B------:R-:W-:-:S04]  /*08e0*/  SHF.R.S32.HI R4, RZ, 0x1f, R3 ;  /* 0x0000001fff047819 */ /* 0x000fc80000011403 */
[----:B------:R-:W-:-:S03]  /*08f0*/  LEA.HI R4, R4, R3, RZ, 0x6 ;  /* 0x0000000304047211 */ /* 0x000fc600078f30ff */
[----:B------:R-:W-:Y:S01]  /*0900*/  @P1 VIADD R5, R5, 0x1 ;  /* 0x0000000105051836 */ /* 0x000fe20000000000 */
[----:B------:R-:W-:Y:S02]  /*0910*/  SHF.R.S32.HI R4, RZ, 0x6, R4 ;  /* 0x00000006ff047819 */ /* 0x000fe40000011404 */
[----:B------:R-:W-:Y:S02]  /*0920*/  @!P2 LOP3.LUT R5, RZ, UR6, RZ, 0x33, !PT ;  /* 0x00000006ff05ac12 */ /* 0x000fe4000f8e33ff */
[----:B0-----:R-:W-:Y:S02]  /*0930*/  VIADDMNMX R12, R7, 0x1, R4, PT ;  /* 0x00000001070c7846 */ /* 0x001fe40003800104 */
[C---:B------:R-:W-:Y:S01]  /*0940*/  LEA R4, R11.reuse, UR4, 0x7 ;  /* 0x000000040b047c11 */ /* 0x040fe2000f8e38ff */
[----:B------:R-:W-:Y:S01]  /*0950*/  IMAD.IADD R3, R6, 0x1, R5 ;  /* 0x0000000106037824 */ /* 0x000fe200078e0205 */
[C---:B------:R-:W-:Y:S01]  /*0960*/  LOP3.LUT R5, R11.reuse, 0x7ffffff8, RZ, 0xc0, !PT ;  /* 0x7ffffff80b057812 */ /* 0x040fe200078ec0ff */
[----:B------:R-:W-:Y:S01]  /*0970*/  UMOV UR4, URZ ;  /* 0x000000ff00047c82 */ /* 0x000fe20008000000 */
[----:B------:R-:W-:-:S02]  /*0980*/  LEA R6, R11, R4, 0x7 ;  /* 0x000000040b067211 */ /* 0x000fc400078e38ff */
[----:B------:R-:W-:Y:S02]  /*0990*/  LOP3.LUT R7, R0, 0x3f, RZ, 0xc0, !PT ;  /* 0x0000003f00077812 */ /* 0x000fe400078ec0ff */
[----:B------:R-:W-:Y:S01]  /*09a0*/  VIMNMX R12, PT, PT, R12, 0x1, !PT ;  /* 0x000000010c0c7848 */ /* 0x000fe20007fe0100 */
[----:B------:R-:W-:Y:S01]  /*09b0*/  IMAD R10, R11, 0x80, R6 ;  /* 0x000000800b0a7824 */ /* 0x000fe200078e0206 */
[----:B------:R-:W-:Y:S02]  /*09c0*/  LOP3.LUT R11, R8, 0x3f, RZ, 0xc0, !PT ;  /* 0x0000003f080b7812 */ /* 0x000fe400078ec0ff */
[----:B------:R-:W-:-:S07]  /*09d0*/  LOP3.LUT R27, R3, 0x3, RZ, 0xc0, !PT ;  /* 0x00000003031b7812 */ /* 0x000fce00078ec0ff */
.L_x_37:
[----:B------:R-:W-:Y:S01]  /*09e0*/  ISETP.GE.AND P0, PT, R0, UR5, PT ;  /* 0x0000000500007c0c */ /* 0x000fe2000bf06270 */
[----:B------:R-:W-:Y:S01]  /*09f0*/  IMAD.U32 R14, RZ, RZ, UR4 ;  /* 0x00000004ff0e7e24 */ /* 0x000fe2000f8e00ff */
[----:B------:R-:W-:Y:S01]  /*0a00*/  UIADD3 UR4, UPT, UPT, UR4, 0x1, URZ ;  /* 0x0000000104047890 */ /* 0x000fe2000fffe0ff */
[----:B------:R-:W-:Y:S01]  /*0a10*/  BSSY.RECONVERGENT B0, `(.L_x_7) ;  /* 0x000006c000007945 */ /* 0x000fe20003800200 */
[----:B------:R-:W0:Y:S01]  /*0a20*/  LDCU UR9, c[0x0][0x3a8] ;  /* 0x00007500ff0977ac */ /* 0x000e220008000800 */
[----:B-1----:R-:W1:Y:S03]  /*0a30*/  LDCU UR10, c[0x0][0x3a8] ;  /* 0x00007500ff0a77ac */ /* 0x002e660008000800 */
[----:B------:R-:W-:-:S05]  /*0a40*/  ISETP.NE.AND P1, PT, R12, UR4, PT ;  /* 0x000000040c007c0c */ /* 0x000fca000bf25270 */
[----:B------:R-:W-:Y:S08]  /*0a50*/  @P0 BRA `(.L_x_8) ;  /* 0x00000004009c0947 */ /* 0x000ff00003800000 */
[----:B------:R-:W2:Y:S01]  /*0a60*/  LDC R19, c[0x0][0x3ac] ;  /* 0x0000eb00ff137b82 */ /* 0x000ea20000000800 */
[----:B------:R-:W-:Y:S01]  /*0a70*/  BSSY.RECONVERGENT B1, `(.L_x_9) ;  /* 0x0000034000017945 */ /* 0x000fe20003800200 */
[----:B--2---:R-:W-:Y:S02]  /*0a80*/  IABS R15, R19 ;  /* 0x00000013000f7213 */ /* 0x004fe40000000000 */
[----:B------:R-:W-:Y:S02]  /*0a90*/  ISETP.GE.AND P0, PT, R19, RZ, PT ;  /* 0x000000ff1300720c */ /* 0x000fe40003f06270 */
[----:B------:R-:W2:Y:S08]  /*0aa0*/  I2F.RP R13, R15 ;  /* 0x0000000f000d7306 */ /* 0x000eb00000209400 */
[----:B--2---:R-:W2:Y:S02]  /*0ab0*/  MUFU.RCP R13, R13 ;  /* 0x0000000d000d7308 */ /* 0x004ea40000001000 */
[----:B--2---:R-:W-:-:S06]  /*0ac0*/  IADD3 R16, PT, PT, R13, 0xffffffe, RZ ;  /* 0x0ffffffe0d107810 */ /* 0x004fcc0007ffe0ff */
[----:B------:R2:W3:Y:S02]  /*0ad0*/  F2I.FTZ.U32.TRUNC.NTZ R17, R16 ;  /* 0x0000001000117305 */ /* 0x0004e4000021f000 */
[----:B--2---:R-:W-:Y:S02]  /*0ae0*/  IMAD.MOV.U32 R16, RZ, RZ, RZ ;  /* 0x000000ffff107224 */ /* 0x004fe400078e00ff */
[----:B---3--:R-:W-:-:S04]  /*0af0*/  IMAD.MOV R18, RZ, RZ, -R17 ;  /* 0x000000ffff127224 */ /* 0x008fc800078e0a11 */
[----:B------:R-:W-:Y:S02]  /*0b00*/  IMAD R19, R18, R15, RZ ;  /* 0x0000000f12137224 */ /* 0x000fe400078e02ff */
[----:B------:R-:W-:Y:S02]  /*0b10*/  IMAD.MOV.U32 R18, RZ, RZ, R0 ;  /* 0x000000ffff127224 */ /* 0x000fe400078e0000 */
[----:B------:R-:W-:-:S07]  /*0b20*/  IMAD.HI.U32 R19, R17, R19, R16 ;  /* 0x0000001311137227 */ /* 0x000fce00078e0010 */
.L_x_13:
[----:B--2---:R-:W2:Y:S01]  /*0b30*/  LDC R21, c[0x0][0x3ac] ;  /* 0x0000eb00ff157b82 */ /* 0x004ea20000000800 */
[----:B------:R-:W-:Y:S01]  /*0b40*/  IABS R20, R18 ;  /* 0x0000001200147213 */ /* 0x000fe20000000000 */
[----:B------:R-:W-:Y:S04]  /*0b50*/  BSSY.RECONVERGENT B2, `(.L_x_10) ;  /* 0x000001f000027945 */ /* 0x000fe80003800200 */
[----:B------:R-:W-:Y:S02]  /*0b60*/  IMAD.HI.U32 R16, R19, R20, RZ ;  /* 0x0000001413107227 */ /* 0x000fe400078e00ff */
[----:B------:R-:W3:Y:S03]  /*0b70*/  LDC R23, c[0x0][0x3a4] ;  /* 0x0000e900ff177b82 */ /* 0x000ee60000000800 */
[----:B------:R-:W-:-:S02]  /*0b80*/  IADD3 R17, PT, PT, -R16, RZ, RZ ;  /* 0x000000ff10117210 */ /* 0x000fc40007ffe1ff */
[----:B--2---:R-:W-:-:S05]  /*0b90*/  IABS R13, R21 ;  /* 0x00000015000d7213 */ /* 0x004fca0000000000 */
[----:B------:R-:W-:Y:S01]  /*0ba0*/  IMAD R20, R13, R17, R20 ;  /* 0x000000110d147224 */ /* 0x000fe200078e0214 */
[----:B------:R-:W-:-:S04]  /*0bb0*/  LOP3.LUT R17, R18, R21, RZ, 0x3c, !PT ;  /* 0x0000001512117212 */ /* 0x000fc800078e3cff */
[----:B------:R-:W-:Y:S02]  /*0bc0*/  ISETP.GT.U32.AND P3, PT, R15, R20, PT ;  /* 0x000000140f00720c */ /* 0x000fe40003f64070 */
[----:B------:R-:W-:-:S11]  /*0bd0*/  ISETP.GE.AND P4, PT, R17, RZ, PT ;  /* 0x000000ff1100720c */ /* 0x000fd60003f86270 */
[----:B------:R-:W-:Y:S02]  /*0be0*/  @!P3 IMAD.IADD R20, R20, 0x1, -R13 ;  /* 0x000000011414b824 */ /* 0x000fe400078e0a0d */
[----:B------:R-:W-:Y:S01]  /*0bf0*/  @!P3 VIADD R16, R16, 0x1 ;  /* 0x000000011010b836 */ /* 0x000fe20000000000 */
[----:B------:R-:W-:Y:S02]  /*0c00*/  ISETP.NE.AND P3, PT, R21, RZ, PT ;  /* 0x000000ff1500720c */ /* 0x000fe40003f65270 */
[----:B------:R-:W-:-:S13]  /*0c10*/  ISETP.GE.U32.AND P2, PT, R20, R15, PT ;  /* 0x0000000f1400720c */ /* 0x000fda0003f46070 */
[----:B------:R-:W-:-:S05]  /*0c20*/  @P2 VIADD R16, R16, 0x1 ;  /* 0x0000000110102836 */ /* 0x000fca0000000000 */
[----:B------:R-:W-:-:S05]  /*0c30*/  MOV R22, R16 ;  /* 0x0000001000167202 */ /* 0x000fca0000000f00 */
[----:B------:R-:W-:Y:S01]  /*0c40*/  @!P4 IMAD.MOV R22, RZ, RZ, -R22 ;  /* 0x000000ffff16c224 */ /* 0x000fe200078e0a16 */
[----:B------:R-:W-:-:S05]  /*0c50*/  @!P3 LOP3.LUT R22, RZ, R21, RZ, 0x33, !PT ;  /* 0x00000015ff16b212 */ /* 0x000fca00078e33ff */
[--C-:B------:R-:W-:Y:S02]  /*0c60*/  IMAD R20, R14, 0x40, R22.reuse ;  /* 0x000000400e147824 */ /* 0x100fe400078e0216 */
[----:B------:R-:W-:-:S03]  /*0c70*/  IMAD.MOV R16, RZ, RZ, -R22 ;  /* 0x000000ffff107224 */ /* 0x000fc600078e0a16 */
[----:B---3--:R-:W-:Y:S01]  /*0c80*/  ISETP.GE.OR P2, PT, R20, R23, !P0 ;  /* 0x000000171400720c */ /* 0x008fe20004746670 */
[----:B------:R-:W-:-:S12]  /*0c90*/  IMAD R28, R21, R16, R18 ;  /* 0x00000010151c7224 */ /* 0x000fd800078e0212 */
[----:B------:R-:W-:Y:S05]  /*0ca0*/  @P2 BRA `(.L_x_11) ;  /* 0x0000000000202947 */ /* 0x000fea0003800000 */
[----:B------:R-:W2:Y:S01]  /*0cb0*/  LDC.64 R16, c[0x0][0x388] ;  /* 0x0000e200ff107b82 */ /* 0x000ea20000000a00 */
[----:B0-----:R-:W-:Y:S01]  /*0cc0*/  MOV R29, UR9 ;  /* 0x00000009001d7c02 */ /* 0x001fe20008000f00 */
[----:B------:R-:W-:-:S04]  /*0cd0*/  IMAD R20, R23, UR14, R20 ;  /* 0x0000000e17147c24 */ /* 0x000fc8000f8e0214 */
[----:B------:R-:W-:-:S04]  /*0ce0*/  IMAD R20, R20, R29, UR8 ;  /* 0x0000000814147e24 */ /* 0x000fc8000f8e021d */
[----:B------:R-:W-:-:S04]  /*0cf0*/  IMAD R23, R20, R21, R28 ;  /* 0x0000001514177224 */ /* 0x000fc800078e021c */
[----:B--2---:R-:W-:-:S06]  /*0d00*/  IMAD.WIDE R16, R23, 0x2, R16 ;  /* 0x0000000217107825 */ /* 0x004fcc00078e0210 */
[----:B------:R2:W5:Y:S01]  /*0d10*/  LDG.E.U16.CONSTANT R16, desc[UR12][R16.64] ;  /* 0x0000000c10107981 */ /* 0x000562000c1e9500 */
[----:B------:R-:W-:Y:S05]  /*0d20*/  BRA `(.L_x_12) ;  /* 0x0000000000047947 */ /* 0x000fea0003800000 */
.L_x_11:
[----:B------:R-:W-:-:S07]  /*0d30*/  PRMT R16, RZ, 0x7610, R16 ;  /* 0x00007610ff107816 */ /* 0x000fce0000000010 */
.L_x_12:
[----:B01----:R-:W-:Y:S05]  /*0d40*/  BSYNC.RECONVERGENT B2 ;  /* 0x0000000000027941 */ /* 0x003fea0003800200 */
.L_x_10:
[----:B------:R-:W-:Y:S02]  /*0d50*/  IMAD R21, R22, R21, R28 ;  /* 0x0000001516157224 */ /* 0x000fe400078e021c */
[----:B------:R-:W-:Y:S02]  /*0d60*/  VIADD R18, R18, UR6 ;  /* 0x0000000612127c36 */ /* 0x000fe40008000000 */
[----:B------:R-:W-:-:S03]  /*0d70*/  IMAD R21, R21, 0x2, R4 ;  /* 0x0000000215157824 */ /* 0x000fc600078e0204 */
[----:B------:R-:W-:Y:S02]  /*0d80*/  ISETP.GE.AND P2, PT, R18, UR5, PT ;  /* 0x0000000512007c0c */ /* 0x000fe4000bf46270 */
[----:B-----5:R3:W-:Y:S11]  /*0d90*/  STS.U16 [R21], R16 ;  /* 0x0000001015007388 */ /* 0x0207f60000000400 */
[----:B---3--:R-:W-:Y:S05]  /*0da0*/  @!P2 BRA `(.L_x_13) ;  /* 0xfffffffc0060a947 */ /* 0x008fea000383ffff */
[----:B------:R-:W-:Y:S05]  /*0db0*/  BSYNC.RECONVERGENT B1 ;  /* 0x0000000000017941 */ /* 0x000fea0003800200 */
.L_x_9:
[----:B------:R-:W0:Y:S01]  /*0dc0*/  I2F.RP R19, R13 ;  /* 0x0000000d00137306 */ /* 0x000e220000209400 */
[----:B------:R-:W-:-:S07]  /*0dd0*/  IMAD.MOV.U32 R15, RZ, RZ, R0 ;  /* 0x000000ffff0f7224 */ /* 0x000fce00078e0000 */
[----:B0-----:R-:W0:Y:S02]  /*0de0*/  MUFU.RCP R19, R19 ;  /* 0x0000001300137308 */ /* 0x001e240000001000 */
[----:B0-----:R-:W-:-:S06]  /*0df0*/  VIADD R16, R19, 0xffffffe ;  /* 0x0ffffffe13107836 */ /* 0x001fcc0000000000 */
[----:B--2---:R0:W1:Y:S02]  /*0e00*/  F2I.FTZ.U32.TRUNC.NTZ R17, R16 ;  /* 0x0000001000117305 */ /* 0x004064000021f000 */
[----:B0-----:R-:W-:Y:S01]  /*0e10*/  IMAD.MOV.U32 R16, RZ, RZ, RZ ;  /* 0x000000ffff107224 */ /* 0x001fe200078e00ff */
[----:B-1----:R-:W-:-:S05]  /*0e20*/  IADD3 R18, PT, PT, RZ, -R17, RZ ;  /* 0x80000011ff127210 */ /* 0x002fca0007ffe0ff */
[----:B------:R-:W-:-:S04]  /*0e30*/  IMAD R21, R18, R13, RZ ;  /* 0x0000000d12157224 */ /* 0x000fc800078e02ff */
[----:B------:R-:W-:-:S07]  /*0e40*/  IMAD.HI.U32 R18, R17, R21, R16 ;  /* 0x0000001511127227 */ /* 0x000fce00078e0010 */
.L_x_17:
[----:B------:R-:W0:Y:S01]  /*0e50*/  LDC R20, c[0x0][0x3ac] ;  /* 0x0000eb00ff147b82 */ /* 0x000e220000000800 */
[----:B------:R-:W-:Y:S01]  /*0e60*/  IABS R17, R15 ;  /* 0x0000000f00117213 */ /* 0x000fe20000000000 */
[----:B------:R-:W-:Y:S04]  /*0e70*/  BSSY.RECONVERGENT B1, `(.L_x_14) ;  /* 0x000001f000017945 */ /* 0x000fe80003800200 */
[----:B------:R-:W-:Y:S02]  /*0e80*/  IMAD.HI.U32 R16, R18, R17, RZ ;  /* 0x0000001112107227 */ /* 0x000fe400078e00ff */
[----:B------:R-:W1:Y:S02]  /*0e90*/  LDC R28, c[0x0][0x3a4] ;  /* 0x0000e900ff1c7b82 */ /* 0x000e640000000800 */
[----:B------:R-:W-:Y:S01]  /*0ea0*/  IMAD.MOV R22, RZ, RZ, -R16 ;  /* 0x000000ffff167224 */ /* 0x000fe200078e0a10 */
[----:B0-----:R-:W-:-:S05]  /*0eb0*/  IABS R19, R20 ;  /* 0x0000001400137213 */ /* 0x001fca0000000000 */
[----:B------:R-:W-:Y:S01]  /*0ec0*/  IMAD R22, R19, R22, R17 ;  /* 0x0000001613167224 */ /* 0x000fe200078e0211 */
[----:B------:R-:W-:-:S04]  /*0ed0*/  LOP3.LUT R17, R15, R20, RZ, 0x3c, !PT ;  /* 0x000000140f117212 */ /* 0x000fc800078e3cff */
[----:B------:R-:W-:Y:S02]  /*0ee0*/  ISETP.GT.U32.AND P3, PT, R13, R22, PT ;  /* 0x000000160d00720c */ /* 0x000fe40003f64070 */
[----:B------:R-:W-:-:S11]  /*0ef0*/  ISETP.GE.AND P4, PT, R17, RZ, PT ;  /* 0x000000ff1100720c */ /* 0x000fd60003f86270 */
[----:B------:R-:W-:Y:S01]  /*0f00*/  @!P3 IADD3 R22, PT, PT, R22, -R19, RZ ;  /* 0x800000131616b210 */ /* 0x000fe20007ffe0ff */
[----:B------:R-:W-:Y:S01]  /*0f10*/  @!P3 VIADD R16, R16, 0x1 ;  /* 0x000000011010b836 */ /* 0x000fe20000000000 */
[----:B------:R-:W-:Y:S02]  /*0f20*/  ISETP.NE.AND P3, PT, R20, RZ, PT ;  /* 0x000000ff1400720c */ /* 0x000fe40003f65270 */
[----:B------:R-:W-:-:S13]  /*0f30*/  ISETP.GE.U32.AND P2, PT, R22, R13, PT ;  /* 0x0000000d1600720c */ /* 0x000fda0003f46070 */
[----:B------:R-:W-:-:S04]  /*0f40*/  @P2 VIADD R16, R16, 0x1 ;  /* 0x0000000110102836 */ /* 0x000fc80000000000 */
[----:B------:R-:W-:-:S05]  /*0f50*/  IMAD.MOV.U32 R21, RZ, RZ, R16 ;  /* 0x000000ffff157224 */ /* 0x000fca00078e0010 */
[----:B------:R-:W-:Y:S02]  /*0f60*/  @!P4 IADD3 R21, PT, PT, -R21, RZ, RZ ;  /* 0x000000ff1515c210 */ /* 0x000fe40007ffe1ff */
[----:B------:R-:W-:-:S05]  /*0f70*/  @!P3 LOP3.LUT R21, RZ, R20, RZ, 0x33, !PT ;  /* 0x00000014ff15b212 */ /* 0x000fca00078e33ff */
[--C-:B------:R-:W-:Y:S02]  /*0f80*/  IMAD R19, R14, 0x40, R21.reuse ;  /* 0x000000400e137824 */ /* 0x100fe400078e0215 */
[----:B------:R-:W-:-:S03]  /*0f90*/  IMAD.MOV R16, RZ, RZ, -R21 ;  /* 0x000000ffff107224 */ /* 0x000fc600078e0a15 */
[----:B-1----:R-:W-:Y:S01]  /*0fa0*/  ISETP.GE.OR P2, PT, R19, R28, !P0 ;  /* 0x0000001c1300720c */ /* 0x002fe20004746670 */
[----:B------:R-:W-:-:S12]  /*0fb0*/  IMAD R22, R20, R16, R15 ;  /* 0x0000001014167224 */ /* 0x000fd800078e020f */
[----:B------:R-:W-:Y:S05]  /*0fc0*/  @P2 BRA `(.L_x_15) ;  /* 0x0000000000202947 */ /* 0x000fea0003800000 */
[----:B------:R-:W0:Y:S01]  /*0fd0*/  LDC.64 R16, c[0x0][0x390] ;  /* 0x0000e400ff107b82 */ /* 0x000e220000000a00 */
[----:B------:R-:W-:Y:S02]  /*0fe0*/  IMAD.U32 R30, RZ, RZ, UR10 ;  /* 0x0000000aff1e7e24 */ /* 0x000fe4000f8e00ff */
[----:B------:R-:W-:-:S04]  /*0ff0*/  IMAD R19, R28, UR14, R19 ;  /* 0x0000000e1c137c24 */ /* 0x000fc8000f8e0213 */
[----:B------:R-:W-:-:S04]  /*1000*/  IMAD R19, R19, R30, UR8 ;  /* 0x0000000813137e24 */ /* 0x000fc8000f8e021e */
[----:B------:R-:W-:-:S04]  /*1010*/  IMAD R19, R19, R20, R22 ;  /* 0x0000001413137224 */ /* 0x000fc800078e0216 */
[----:B0-----:R-:W-:-:S06]  /*1020*/  IMAD.WIDE R16, R19, 0x2, R16 ;  /* 0x0000000213107825 */ /* 0x001fcc00078e0210 */
[----:B------:R0:W5:Y:S01]  /*1030*/  LDG.E.U16.CONSTANT R16, desc[UR12][R16.64] ;  /* 0x0000000c10107981 */ /* 0x000162000c1e9500 */
[----:B------:R-:W-:Y:S05]  /*1040*/  BRA `(.L_x_16) ;  /* 0x0000000000047947 */ /* 0x000fea0003800000 */
.L_x_15:
[----:B------:R-:W-:-:S07]  /*1050*/  PRMT R16, RZ, 0x7610, R16 ;  /* 0x00007610ff107816 */ /* 0x000fce0000000010 */
.L_x_16:
[----:B------:R-:W-:Y:S05]  /*1060*/  BSYNC.RECONVERGENT B1 ;  /* 0x0000000000017941 */ /* 0x000fea0003800200 */
.L_x_14:
[----:B0-----:R-:W-:Y:S02]  /*1070*/  IMAD R17, R21, R20, R22 ;  /* 0x0000001415117224 */ /* 0x001fe400078e0216 */
[----:B------:R-:W-:-:S03]  /*1080*/  VIADD R15, R15, UR6 ;  /* 0x000000060f0f7c36 */ /* 0x000fc60008000000 */
[----:B------:R-:W-:Y:S02]  /*1090*/  LEA R17, R17, R6, 0x1 ;  /* 0x0000000611117211 */ /* 0x000fe400078e08ff */
[----:B------:R-:W-:-:S03]  /*10a0*/  ISETP.GE.AND P2, PT, R15, UR5, PT ;  /* 0x000000050f007c0c */ /* 0x000fc6000bf46270 */
[----:B-----5:R2:W-:Y:S10]  /*10b0*/  STS.U16 [R17], R16 ;  /* 0x0000001011007388 */ /* 0x0205f40000000400 */
[----:B--2---:R-:W-:Y:S05]  /*10c0*/  @!P2 BRA `(.L_x_17) ;  /* 0xfffffffc0060a947 */ /* 0x004fea000383ffff */
.L_x_8:
[----:B01----:R-:W-:Y:S05]  /*10d0*/  BSYNC.RECONVERGENT B0 ;  /* 0x0000000000007941 */ /* 0x003fea0003800200 */
.L_x_7:
[----:B------:R-:W-:Y:S01]  /*10e0*/  BAR.SYNC.DEFER_BLOCKING 0x0 ;  /* 0x0000000000007b1d */ /* 0x000fe20000010000 */
[----:B------:R-:W-:-:S05]  /*10f0*/  ISETP.GT.U32.AND P0, PT, R0, 0xfff, PT ;  /* 0x00000fff0000780c */ /* 0x000fca0003f04070 */
[----:B------:R-:W0:Y:S01]  /*1100*/  LDCU UR15, c[0x0][0x3a4] ;  /* 0x00007480ff0f77ac */ /* 0x000e220008000800 */
[----:B------:R-:W-:Y:S07]  /*1110*/  BSSY.RECONVERGENT B2, `(.L_x_18) ;  /* 0x0000118000027945 */ /* 0x000fee0003800200 */
[----:B------:R-:W-:Y:S05]  /*1120*/  @P0 BRA `(.L_x_19) ;  /* 0x0000001000580947 */ /* 0x000fea0003800000 */
[----:B------:R-:W1:Y:S02]  /*1130*/  LDCU UR9, c[0x0][0x3ac] ;  /* 0x00007580ff0977ac */ /* 0x000e640008000800 */
[----:B-1----:R-:W-:-:S09]  /*1140*/  UISETP.GE.AND UP0, UPT, UR9, 0x1, UPT ;  /* 0x000000010900788c */ /* 0x002fd2000bf06270 */
[----:B------:R-:W-:Y:S05]  /*1150*/  BRA.U !UP0, `(.L_x_20) ;  /* 0x00000009087c7547 */ /* 0x000fea000b800000 */
[----:B------:R-:W-:Y:S01]  /*1160*/  BSSY.RECONVERGENT B1, `(.L_x_21) ;  /* 0x000009d000017945 */ /* 0x000fe20003800200 */
[----:B------:R-:W-:-:S07]  /*1170*/  IMAD.MOV.U32 R13, RZ, RZ, R0 ;  /* 0x000000ffff0d7224 */ /* 0x000fce00078e0000 */
.L_x_33:
[----:B------:R-:W1:Y:S01]  /*1180*/  LDCU UR9, c[0x0][0x3a4] ;  /* 0x00007480ff0977ac */ /* 0x000e620008000800 */
[----:B------:R-:W-:Y:S01]  /*1190*/  SHF.R.U32.HI R15, RZ, 0x6, R13 ;  /* 0x00000006ff0f7819 */ /* 0x000fe2000001160d */
[----:B------:R-:W-:Y:S01]  /*11a0*/  BSSY.RECONVERGENT B0, `(.L_x_22) ;  /* 0x0000092000007945 */ /* 0x000fe20003800200 */
[----:B------:R-:W-:Y:S01]  /*11b0*/  LOP3.LUT R17, R13, 0x3f, RZ, 0xc0, !PT ;  /* 0x0000003f0d117812 */ /* 0x000fe200078ec0ff */
[----:B------:R-:W-:Y:S02]  /*11c0*/  IMAD.MOV.U32 R21, RZ, RZ, -0x800001 ;  /* 0xff7fffffff157424 */ /* 0x000fe400078e00ff */
[----:B------:R-:W-:Y:S01]  /*11d0*/  VIADD R16, R15, UR11 ;  /* 0x0000000b0f107c36 */ /* 0x000fe20008000000 */
[----:B------:R-:W-:-:S04]  /*11e0*/  LEA R19, R14, R17, 0x6 ;  /* 0x000000110e137211 */ /* 0x000fc800078e30ff */
[----:B------:R-:W-:-:S04]  /*11f0*/  VIMNMX R18, PT, PT, R16, R19, !PT ;  /* 0x0000001310127248 */ /* 0x000fc80007fe0100 */
[----:B-1----:R-:W-:-:S04]  /*1200*/  ISETP.GE.AND P0, PT, R18, UR9, PT ;  /* 0x0000000912007c0c */ /* 0x002fc8000bf06270 */
[----:B------:R-:W-:-:S13]  /*1210*/  ISETP.GT.U32.OR P0, PT, R19, R16, P0 ;  /* 0x000000101300720c */ /* 0x000fda0000704470 */
[----:B------:R-:W-:Y:S05]  /*1220*/  @P0 BRA `(.L_x_23) ;  /* 0x0000000800240947 */ /* 0x000fea0003800000 */
[----:B------:R-:W1:Y:S01]  /*1230*/  LDC R18, c[0x0][0x3ac] ;  /* 0x0000eb00ff127b82 */ /* 0x000e620000000800 */
[----:B------:R-:W-:Y:S02]  /*1240*/  IMAD.MOV.U32 R21, RZ, RZ, RZ ;  /* 0x000000ffff157224 */ /* 0x000fe400078e00ff */
[----:B------:R-:W-:Y:S01]  /*1250*/  IMAD.MOV.U32 R16, RZ, RZ, RZ ;  /* 0x000000ffff107224 */ /* 0x000fe200078e00ff */
[----:B-1----:R-:W-:-:S13]  /*1260*/  ISETP.GE.U32.AND P0, PT, R18, 0x8, PT ;  /* 0x000000081200780c */ /* 0x002fda0003f06070 */
[----:B------:R-:W-:Y:S05]  /*1270*/  @!P0 BRA `(.L_x_24) ;  /* 0x0000000000dc8947 */ /* 0x000fea0003800000 */
[----:B------:R-:W1:Y:S01]  /*1280*/  S2R R20, SR_CgaCtaId ;  /* 0x0000000000147919 */ /* 0x000e620000008800 */
[----:B------:R-:W-:Y:S01]  /*1290*/  MOV R19, 0x400 ;  /* 0x0000040000137802 */ /* 0x000fe20000000f00 */
[----:B------:R-:W-:Y:S01]  /*12a0*/  HFMA2 R21, -RZ, RZ, 0, 0 ;  /* 0x00000000ff157431 */ /* 0x000fe200000001ff */
[----:B------:R-:W-:Y:S01]  /*12b0*/  BSSY.RECONVERGENT B3, `(.L_x_25) ;  /* 0x0000032000037945 */ /* 0x000fe20003800200 */
[----:B------:R-:W-:Y:S01]  /*12c0*/  IMAD.MOV.U32 R16, RZ, RZ, RZ ;  /* 0x000000ffff107224 */ /* 0x000fe200078e00ff */
[----:B-1----:R-:W-:-:S07]  /*12d0*/  LEA R19, R20, R19, 0x18 ;  /* 0x0000001314137211 */ /* 0x002fce00078ec0ff */
.L_x_26:
[-CC-:B------:R-:W-:Y:S02]  /*12e0*/  IMAD R28, R15, R18.reuse, R16.reuse ;  /* 0x000000120f1c7224 */ /* 0x180fe400078e0210 */
[----:B------:R-:W-:Y:S01]  /*12f0*/  IMAD R23, R17, R18, R16 ;  /* 0x0000001211177224 */ /* 0x000fe200078e0210 */
[----:B------:R-:W-:Y:S01]  /*1300*/  IADD3 R16, PT, PT, R16, 0x8, RZ ;  /* 0x0000000810107810 */ /* 0x000fe20007ffe0ff */
[----:B------:R-:W-:Y:S02]  /*1310*/  IMAD R28, R28, 0x2, R19 ;  /* 0x000000021c1c7824 */ /* 0x000fe400078e0213 */
[----:B------:R-:W-:Y:S01]  /*1320*/  IMAD R20, R23, 0x2, R4 ;  /* 0x0000000217147824 */ /* 0x000fe200078e0204 */
[----:B------:R-:W-:Y:S02]  /*1330*/  ISETP.NE.AND P0, PT, R16, R5, PT ;  /* 0x000000051000720c */ /* 0x000fe40003f05270 */
[----:B------:R-:W1:Y:S04]  /*1340*/  LDS.U16 R22, [R28] ;  /* 0x000000001c167984 */ /* 0x000e680000000400 */
[----:B------:R-:W2:Y:S04]  /*1350*/  LDS.U16 R23, [R20] ;  /* 0x0000000014177984 */ /* 0x000ea80000000400 */
[----:B------:R-:W3:Y:S04]  /*1360*/  LDS.U16 R31, [R28+0x2] ;  /* 0x000002001c1f7984 */ /* 0x000ee80000000400 */
[----:B------:R-:W4:Y:S04]  /*1370*/  LDS.U16 R33, [R20+0x2] ;  /* 0x0000020014217984 */ /* 0x000f280000000400 */
[----:B------:R-:W5:Y:S04]  /*1380*/  LDS.U16 R30, [R28+0x4] ;  /* 0x000004001c1e7984 */ /* 0x000f680000000400 */
[----:B------:R-:W0:Y:S04]  /*1390*/  LDS.U16 R29, [R20+0x4] ;  /* 0x00000400141d7984 */ /* 0x000e280000000400 */
[----:B------:R-:W-:Y:S04]  /*13a0*/  LDS.U16 R35, [R28+0xe] ;  /* 0x00000e001c237984 */ /* 0x000fe80000000400 */
[----:B------:R-:W0:Y:S01]  /*13b0*/  LDS.U16 R36, [R20+0xe] ;  /* 0x00000e0014247984 */ /* 0x000e220000000400 */
[----:B-1----:R-:W-:-:S02]  /*13c0*/  HADD2.F32 R22, -RZ, R22.H0_H0 ;  /* 0x20000016ff167230 */ /* 0x002fc40000004100 */
[----:B--2---:R-:W-:Y:S02]  /*13d0*/  HADD2.F32 R23, -RZ, R23.H0_H0 ;  /* 0x20000017ff177230 */ /* 0x004fe40000004100 */
[----:B---3--:R-:W-:-:S03]  /*13e0*/  HADD2.F32 R32, -RZ, R31.H0_H0 ;  /* 0x2000001fff207230 */ /* 0x008fc60000004100 */
[----:B------:R-:W-:Y:S02]  /*13f0*/  FFMA R21, R22, R23, R21 ;  /* 0x0000001716157223 */ /* 0x000fe40000000015 */
[----:B------:R-:W1:Y:S01]  /*1400*/  LDS.U16 R23, [R28+0x6] ;  /* 0x000006001c177984 */ /* 0x000e620000000400 */
[----:B----4-:R-:W-:-:S03]  /*1410*/  HADD2.F32 R33, -RZ, R33.H0_H0 ;  /* 0x20000021ff217230 */ /* 0x010fc60000004100 */
[----:B------:R-:W2:Y:S01]  /*1420*/  LDS.U16 R22, [R20+0x6] ;  /* 0x0000060014167984 */ /* 0x000ea20000000400 */
[----:B-----5:R-:W-:Y:S02]  /*1430*/  HADD2.F32 R31, -RZ, R30.H0_H0 ;  /* 0x2000001eff1f7230 */ /* 0x020fe40000004100 */
[----:B------:R-:W-:Y:S02]  /*1440*/  FFMA R32, R32, R33, R21 ;  /* 0x0000002120207223 */ /* 0x000fe40000000015 */
[----:B------:R-:W3:Y:S01]  /*1450*/  LDS.U16 R21, [R28+0x8] ;  /* 0x000008001c157984 */ /* 0x000ee20000000400 */
[----:B0-----:R-:W-:-:S03]  /*1460*/  HADD2.F32 R34, -RZ, R29.H0_H0 ;  /* 0x2000001dff227230 */ /* 0x001fc60000004100 */
[----:B------:R-:W0:Y:S02]  /*1470*/  LDS.U16 R29, [R20+0x8] ;  /* 0x00000800141d7984 */ /* 0x000e240000000400 */
[----:B------:R-:W-:Y:S02]  /*1480*/  FFMA R34, R31, R34, R32 ;  /* 0x000000221f227223 */ /* 0x000fe40000000020 */
[----:B------:R-:W4:Y:S01]  /*1490*/  LDS.U16 R32, [R28+0xa] ;  /* 0x00000a001c207984 */ /* 0x000f220000000400 */
[----:B------:R-:W-:-:S03]  /*14a0*/  HADD2.F32 R36, -RZ, R36.H0_H0 ;  /* 0x20000024ff247230 */ /* 0x000fc60000004100 */
[----:B------:R-:W5:Y:S04]  /*14b0*/  LDS.U16 R33, [R20+0xa] ;  /* 0x00000a0014217984 */ /* 0x000f680000000400 */
[----:B------:R-:W5:Y:S04]  /*14c0*/  LDS.U16 R30, [R28+0xc] ;  /* 0x00000c001c1e7984 */ /* 0x000f680000000400 */
[----:B------:R1:W5:Y:S02]  /*14d0*/  LDS.U16 R31, [R20+0xc] ;  /* 0x00000c00141f7984 */ /* 0x0003640000000400 */
[----:B-1----:R-:W-:-:S02]  /*14e0*/  HADD2.F32 R20, -RZ, R35.H0_H0 ;  /* 0x20000023ff147230 */ /* 0x002fc40000004100 */
[----:B------:R-:W-:Y:S02]  /*14f0*/  HADD2.F32 R23, -RZ, R23.H0_H0 ;  /* 0x20000017ff177230 */ /* 0x000fe40000004100 */
[----:B--2---:R-:W-:Y:S02]  /*1500*/  HADD2.F32 R22, -RZ, R22.H0_H0 ;  /* 0x20000016ff167230 */ /* 0x004fe40000004100 */
[----:B---3--:R-:W-:-:S03]  /*1510*/  HADD2.F32 R21, -RZ, R21.H0_H0 ;  /* 0x20000015ff157230 */ /* 0x008fc60000004100 */
[----:B------:R-:W-:Y:S01]  /*1520*/  FFMA R22, R23, R22, R34 ;  /* 0x0000001617167223 */ /* 0x000fe20000000022 */
[----:B0-----:R-:W-:Y:S02]  /*1530*/  HADD2.F32 R29, -RZ, R29.H0_H0 ;  /* 0x2000001dff1d7230 */ /* 0x001fe40000004100 */
[----:B----4-:R-:W-:-:S03]  /*1540*/  HADD2.F32 R32, -RZ, R32.H0_H0 ;  /* 0x20000020ff207230 */ /* 0x010fc60000004100 */
[----:B------:R-:W-:Y:S01]  /*1550*/  FFMA R21, R21, R29, R22 ;  /* 0x0000001d15157223 */ /* 0x000fe20000000016 */
[----:B-----5:R-:W-:Y:S02]  /*1560*/  HADD2.F32 R33, -RZ, R33.H0_H0 ;  /* 0x20000021ff217230 */ /* 0x020fe40000004100 */
[----:B------:R-:W-:-:S03]  /*1570*/  HADD2.F32 R30, -RZ, R30.H0_H0 ;  /* 0x2000001eff1e7230 */ /* 0x000fc60000004100 */
[----:B------:R-:W-:Y:S01]  /*1580*/  FFMA R21, R32, R33, R21 ;  /* 0x0000002120157223 */ /* 0x000fe20000000015 */
[----:B------:R-:W-:-:S05]  /*1590*/  HADD2.F32 R31, -RZ, R31.H0_H0 ;  /* 0x2000001fff1f7230 */ /* 0x000fca0000004100 */
[----:B------:R-:W-:-:S04]  /*15a0*/  FFMA R21, R30, R31, R21 ;  /* 0x0000001f1e157223 */ /* 0x000fc80000000015 */
[----:B------:R-:W-:Y:S01]  /*15b0*/  FFMA R21, R20, R36, R21 ;  /* 0x0000002414157223 */ /* 0x000fe20000000015 */
[----:B------:R-:W-:Y:S06]  /*15c0*/  @P0 BRA `(.L_x_26) ;  /* 0xfffffffc00440947 */ /* 0x000fec000383ffff */
[----:B------:R-:W-:Y:S05]  /*15d0*/  BSYNC.RECONVERGENT B3 ;  /* 0x0000000000037941 */ /* 0x000fea0003800200 */
.L_x_25:
[----:B------:R-:W-:-:S07]  /*15e0*/  IMAD.MOV.U32 R16, RZ, RZ, R5 ;  /* 0x000000ffff107224 */ /* 0x000fce00078e0005 */
.L_x_24:
[----:B------:R-:W-:Y:S01]  /*15f0*/  ISETP.NE.AND P0, PT, R24, RZ, PT ;  /* 0x000000ff1800720c */ /* 0x000fe20003f05270 */
[----:B------:R-:W-:-:S12]  /*1600*/  BSSY.RECONVERGENT B3, `(.L_x_27) ;  /* 0x0000049000037945 */ /* 0x000fd80003800200 */
[----:B------:R-:W-:Y:S05]  /*1610*/  @!P0 BRA `(.L_x_28) ;  /* 0x00000004001c8947 */ /* 0x000fea0003800000 */
[----:B------:R-:W-:Y:S01]  /*1620*/  VIADD R19, R24, 0xffffffff ;  /* 0xffffffff18137836 */ /* 0x000fe20000000000 */
[----:B------:R-:W-:Y:S01]  /*1630*/  BSSY.RECONVERGENT B4, `(.L_x_29) ;  /* 0x0000020000047945 */ /* 0x000fe20003800200 */
[----:B------:R-:W-:-:S03]  /*1640*/  ISETP.NE.AND P2, PT, R25, RZ, PT ;  /* 0x000000ff1900720c */ /* 0x000fc60003f45270 */
[----:B------:R-:W-:-:S13]  /*1650*/  ISETP.GE.U32.AND P0, PT, R19, 0x3, PT ;  /* 0x000000031300780c */ /* 0x000fda0003f06070 */
[----:B------:R-:W-:Y:S05]  /*1660*/  @!P0 BRA `(.L_x_30) ;  /* 0x0000000000708947 */ /* 0x000fea0003800000 */
[----:B------:R-:W1:Y:S01]  /*1670*/  S2UR UR10, SR_CgaCtaId ;  /* 0x00000000000a79c3 */ /* 0x000e620000008800 */
[----:B------:R-:W-:Y:S01]  /*1680*/  UMOV UR9, 0x400 ;  /* 0x0000040000097882 */ /* 0x000fe20000000000 */
[-CC-:B------:R-:W-:Y:S02]  /*1690*/  IMAD R23, R17, R18.reuse, R16.reuse ;  /* 0x0000001211177224 */ /* 0x180fe400078e0210 */
[----:B------:R-:W-:Y:S01]  /*16a0*/  IMAD R19, R15, R18, R16 ;  /* 0x000000120f137224 */ /* 0x000fe200078e0210 */
[----:B------:R-:W-:Y:S01]  /*16b0*/  IADD3 R16, PT, PT, R16, 0x4, RZ ;  /* 0x0000000410107810 */ /* 0x000fe20007ffe0ff */
[----:B------:R-:W-:-:S05]  /*16c0*/  IMAD R31, R23, 0x2, R4 ;  /* 0x00000002171f7824 */ /* 0x000fca00078e0204 */
[----:B------:R-:W2:Y:S04]  /*16d0*/  LDS.U16 R30, [R31] ;  /* 0x000000001f1e7984 */ /* 0x000ea80000000400 */
[----:B------:R-:W3:Y:S04]  /*16e0*/  LDS.U16 R34, [R31+0x2] ;  /* 0x000002001f227984 */ /* 0x000ee80000000400 */
[----:B------:R-:W4:Y:S01]  /*16f0*/  LDS.U16 R22, [R31+0x6] ;  /* 0x000006001f167984 */ /* 0x000f220000000400 */
[----:B-1----:R-:W-:-:S06]  /*1700*/  ULEA UR9, UR10, UR9, 0x18 ;  /* 0x000000090a097291 */ /* 0x002fcc000f8ec0ff */
[----:B------:R-:W-:Y:S02]  /*1710*/  LEA R28, R19, UR9, 0x1 ;  /* 0x00000009131c7c11 */ /* 0x000fe4000f8e08ff */
[----:B------:R-:W-:Y:S04]  /*1720*/  LDS.U16 R19, [R31+0x4] ;  /* 0x000004001f137984 */ /* 0x000fe80000000400 */
[----:B------:R-:W1:Y:S04]  /*1730*/  LDS.U16 R29, [R28] ;  /* 0x000000001c1d7984 */ /* 0x000e680000000400 */
[----:B------:R-:W5:Y:S04]  /*1740*/  LDS.U16 R33, [R28+0x2] ;  /* 0x000002001c217984 */ /* 0x000f680000000400 */
[----:B------:R-:W0:Y:S04]  /*1750*/  LDS.U16 R20, [R28+0x4] ;  /* 0x000004001c147984 */ /* 0x000e280000000400 */
[----:B------:R-:W0:Y:S01]  /*1760*/  LDS.U16 R23, [R28+0x6] ;  /* 0x000006001c177984 */ /* 0x000e220000000400 */
[----:B--2---:R-:W-:-:S02]  /*1770*/  HADD2.F32 R32, -RZ, R30.H0_H0 ;  /* 0x2000001eff207230 */ /* 0x004fc40000004100 */
[----:B---3--:R-:W-:Y:S02]  /*1780*/  HADD2.F32 R34, -RZ, R34.H0_H0 ;  /* 0x20000022ff227230 */ /* 0x008fe40000004100 */
[----:B----4-:R-:W-:Y:S02]  /*1790*/  HADD2.F32 R22, -RZ, R22.H0_H0 ;  /* 0x20000016ff167230 */ /* 0x010fe40000004100 */
[----:B-1----:R-:W-:Y:S02]  /*17a0*/  HADD2.F32 R30, -RZ, R29.H0_H0 ;  /* 0x2000001dff1e7230 */ /* 0x002fe40000004100 */
[----:B-----5:R-:W-:-:S03]  /*17b0*/  HADD2.F32 R33, -RZ, R33.H0_H0 ;  /* 0x20000021ff217230 */ /* 0x020fc60000004100 */
[----:B------:R-:W-:Y:S01]  /*17c0*/  FFMA R30, R30, R32, R21 ;  /* 0x000000201e1e7223 */ /* 0x000fe20000000015 */
[----:B------:R-:W-:Y:S02]  /*17d0*/  HADD2.F32 R21, -RZ, R19.H0_H0 ;  /* 0x20000013ff157230 */ /* 0x000fe40000004100 */
[----:B0-----:R-:W-:Y:S02]  /*17e0*/  HADD2.F32 R19, -RZ, R20.H0_H0 ;  /* 0x20000014ff137230 */ /* 0x001fe40000004100 */
[----:B------:R-:W-:Y:S01]  /*17f0*/  FFMA R30, R33, R34, R30 ;  /* 0x00000022211e7223 */ /* 0x000fe2000000001e */
[----:B------:R-:W-:-:S03]  /*1800*/  HADD2.F32 R20, -RZ, R23.H0_H0 ;  /* 0x20000017ff147230 */ /* 0x000fc60000004100 */
[----:B------:R-:W-:-:S04]  /*1810*/  FFMA R21, R19, R21, R30 ;  /* 0x0000001513157223 */ /* 0x000fc8000000001e */
[----:B------:R-:W-:-:S07]  /*1820*/  FFMA R21, R20, R22, R21 ;  /* 0x0000001614157223 */ /* 0x000fce0000000015 */
.L_x_30:
[----:B0-----:R-:W-:Y:S05]  /*1830*/  BSYNC.RECONVERGENT B4 ;  /* 0x0000000000047941 */ /* 0x001fea0003800200 */
.L_x_29:
[----:B------:R-:W-:Y:S05]  /*1840*/  @!P2 BRA `(.L_x_28) ;  /* 0x000000000090a947 */ /* 0x000fea0003800000 */
[----:B------:R-:W-:Y:S01]  /*1850*/  ISETP.NE.AND P0, PT, R25, 0x1, PT ;  /* 0x000000011900780c */ /* 0x000fe20003f05270 */
[----:B------:R-:W-:Y:S01]  /*1860*/  BSSY.RECONVERGENT B4, `(.L_x_31) ;  /* 0x0000015000047945 */ /* 0x000fe20003800200 */
[----:B------:R-:W-:-:S11]  /*1870*/  LOP3.LUT P2, RZ, R18, 0x1, RZ, 0xc0, !PT ;  /* 0x0000000112ff7812 */ /* 0x000fd6000784c0ff */
[----:B------:R-:W-:Y:S05]  /*1880*/  @!P0 BRA `(.L_x_32) ;  /* 0x0000000000488947 */ /* 0x000fea0003800000 */
[----:B------:R-:W0:Y:S01]  /*1890*/  S2UR UR10, SR_CgaCtaId ;  /* 0x00000000000a79c3 */ /* 0x000e220000008800 */
[----:B------:R-:W-:Y:S01]  /*18a0*/  UMOV UR9, 0x400 ;  /* 0x0000040000097882 */ /* 0x000fe20000000000 */
[-CC-:B------:R-:W-:Y:S02]  /*18b0*/  IMAD R19, R15, R18.reuse, R16.reuse ;  /* 0x000000120f137224 */ /* 0x180fe400078e0210 */
[----:B------:R-:W-:Y:S02]  /*18c0*/  IMAD R23, R17, R18, R16 ;  /* 0x0000001211177224 */ /* 0x000fe400078e0210 */
[----:B------:R-:W-:Y:S02]  /*18d0*/  VIADD R16, R16, 0x2 ;  /* 0x0000000210107836 */ /* 0x000fe40000000000 */
[----:B------:R-:W-:-:S05]  /*18e0*/  IMAD R23, R23, 0x2, R4 ;  /* 0x0000000217177824 */ /* 0x000fca00078e0204 */
[----:B------:R-:W1:Y:S04]  /*18f0*/  LDS.U16 R22, [R23] ;  /* 0x0000000017167984 */ /* 0x000e680000000400 */
[----:B------:R-:W2:Y:S01]  /*1900*/  LDS.U16 R29, [R23+0x2] ;  /* 0x00000200171d7984 */ /* 0x000ea20000000400 */
[----:B0-----:R-:W-:-:S06]  /*1910*/  ULEA UR9, UR10, UR9, 0x18 ;  /* 0x000000090a097291 */ /* 0x001fcc000f8ec0ff */
[----:B------:R-:W-:-:S05]  /*1920*/  LEA R19, R19, UR9, 0x1 ;  /* 0x0000000913137c11 */ /* 0x000fca000f8e08ff */
[----:B------:R-:W0:Y:S04]  /*1930*/  LDS.U16 R20, [R19] ;  /* 0x0000000013147984 */ /* 0x000e280000000400 */
[----:B------:R-:W3:Y:S01]  /*1940*/  LDS.U16 R28, [R19+0x2] ;  /* 0x00000200131c7984 */ /* 0x000ee20000000400 */
[----:B-1----:R-:W-:Y:S02]  /*1950*/  HADD2.F32 R22, -RZ, R22.H0_H0 ;  /* 0x20000016ff167230 */ /* 0x002fe40000004100 */
[----:B--2---:R-:W-:Y:S02]  /*1960*/  HADD2.F32 R30, -RZ, R29.H0_H0 ;  /* 0x2000001dff1e7230 */ /* 0x004fe40000004100 */
[----:B0-----:R-:W-:Y:S02]  /*1970*/  HADD2.F32 R20, -RZ, R20.H0_H0 ;  /* 0x20000014ff147230 */ /* 0x001fe40000004100 */
[----:B---3--:R-:W-:-:S03]  /*1980*/  HADD2.F32 R29, -RZ, R28.H0_H0 ;  /* 0x2000001cff1d7230 */ /* 0x008fc60000004100 */
[----:B------:R-:W-:-:S04]  /*1990*/  FFMA R20, R20, R22, R21 ;  /* 0x0000001614147223 */ /* 0x000fc80000000015 */
[----:B------:R-:W-:-:S07]  /*19a0*/  FFMA R21, R29, R30, R20 ;  /* 0x0000001e1d157223 */ /* 0x000fce0000000014 */
.L_x_32:
[----:B------:R-:W-:Y:S05]  /*19b0*/  BSYNC.RECONVERGENT B4 ;  /* 0x0000000000047941 */ /* 0x000fea0003800200 */
.L_x_31:
[----:B------:R-:W-:Y:S05]  /*19c0*/  @!P2 BRA `(.L_x_28) ;  /* 0x000000000030a947 */ /* 0x000fea0003800000 */
[----:B------:R-:W0:Y:S01]  /*19d0*/  S2UR UR10, SR_CgaCtaId ;  /* 0x00000000000a79c3 */ /* 0x000e220000008800 */
[----:B------:R-:W-:Y:S01]  /*19e0*/  UMOV UR9, 0x400 ;  /* 0x0000040000097882 */ /* 0x000fe20000000000 */
[-CC-:B------:R-:W-:Y:S02]  /*19f0*/  IMAD R15, R15, R18.reuse, R16.reuse ;  /* 0x000000120f0f7224 */ /* 0x180fe400078e0210 */
[----:B------:R-:W-:-:S04]  /*1a00*/  IMAD R19, R17, R18, R16 ;  /* 0x0000001211137224 */ /* 0x000fc800078e0210 */
[----:B------:R-:W-:-:S06]  /*1a10*/  IMAD R19, R19, 0x2, R4 ;  /* 0x0000000213137824 */ /* 0x000fcc00078e0204 */
[----:B------:R-:W1:Y:S01]  /*1a20*/  LDS.U16 R19, [R19] ;  /* 0x0000000013137984 */ /* 0x000e620000000400 */
[----:B0-----:R-:W-:-:S06]  /*1a30*/  ULEA UR9, UR10, UR9, 0x18 ;  /* 0x000000090a097291 */ /* 0x001fcc000f8ec0ff */
[----:B------:R-:W-:-:S06]  /*1a40*/  LEA R15, R15, UR9, 0x1 ;  /* 0x000000090f0f7c11 */ /* 0x000fcc000f8e08ff */
[----:B------:R-:W0:Y:S01]  /*1a50*/  LDS.U16 R15, [R15] ;  /* 0x000000000f0f7984 */ /* 0x000e220000000400 */
[----:B-1----:R-:W-:Y:S02]  /*1a60*/  HADD2.F32 R18, -RZ, R19.H0_H0 ;  /* 0x20000013ff127230 */ /* 0x002fe40000004100 */
[----:B0-----:R-:W-:-:S05]  /*1a70*/  HADD2.F32 R16, -RZ, R15.H0_H0 ;  /* 0x2000000fff107230 */ /* 0x001fca0000004100 */
[----:B------:R-:W-:-:S07]  /*1a80*/  FFMA R21, R16, R18, R21 ;  /* 0x0000001210157223 */ /* 0x000fce0000000015 */
.L_x_28:
[----:B0-----:R-:W-:Y:S05]  /*1a90*/  BSYNC.RECONVERGENT B3 ;  /* 0x0000000000037941 */ /* 0x001fea0003800200 */
.L_x_27:
[----:B------:R-:W0:Y:S02]  /*1aa0*/  LDCU UR9, c[0x0][0x3b0] ;  /* 0x00007600ff0977ac */ /* 0x000e240008000800 */
[----:B0-----:R-:W-:-:S07]  /*1ab0*/  FMUL R21, R21, UR9 ;  /* 0x0000000915157c20 */ /* 0x001fce0008400000 */
.L_x_23:
[----:B0-----:R-:W-:Y:S05]  /*1ac0*/  BSYNC.RECONVERGENT B0 ;  /* 0x0000000000007941 */ /* 0x001fea0003800200 */
.L_x_22:
[----:B------:R-:W-:Y:S01]  /*1ad0*/  LOP3.LUT R17, R17, 0xfc0, R13, 0xf8, !PT ;  /* 0x00000fc011117812 */ /* 0x000fe200078ef80d */
[----:B------:R-:W-:-:S03]  /*1ae0*/  VIADD R13, R13, UR6 ;  /* 0x000000060d0d7c36 */ /* 0x000fc60008000000 */
[----:B------:R-:W-:Y:S02]  /*1af0*/  LEA R16, R17, R10, 0x2 ;  /* 0x0000000a11107211 */ /* 0x000fe400078e10ff */
[----:B------:R-:W-:-:S03]  /*1b00*/  ISETP.GE.U32.AND P0, PT, R13, 0x1000, PT ;  /* 0x000010000d00780c */ /* 0x000fc60003f06070 */
[----:B------:R1:W-:Y:S10]  /*1b10*/  STS [R16], R21 ;  /* 0x0000001510007388 */ /* 0x0003f40000000800 */
[----:B-1----:R-:W-:Y:S05]  /*1b20*/  @!P0 BRA `(.L_x_33) ;  /* 0xfffffff400948947 */ /* 0x002fea000383ffff */
[----:B------:R-:W-:Y:S05]  /*1b30*/  BSYNC.RECONVERGENT B1 ;  /* 0x0000000000017941 */ /* 0x000fea0003800200 */
.L_x_21:
[----:B------:R-:W-:Y:S05]  /*1b40*/  BRA `(.L_x_19) ;  /* 0x0000000400d07947 */ /* 0x000fea0003800000 */
.L_x_20:
[----:B------:R-:W-:Y:S01]  /*1b50*/  ISETP.NE.AND P0, PT, R27, 0x3, PT ;  /* 0x000000031b00780c */ /* 0x000fe20003f05270 */
[----:B------:R-:W-:Y:S01]  /*1b60*/  BSSY.RECONVERGENT B0, `(.L_x_34) ;  /* 0x000002c000007945 */ /* 0x000fe20003800200 */
[----:B------:R-:W-:-:S11]  /*1b70*/  IMAD.MOV.U32 R17, RZ, RZ, R0 ;  /* 0x000000ffff117224 */ /* 0x000fd600078e0000 */
[----:B------:R-:W-:Y:S05]  /*1b80*/  @!P0 BRA `(.L_x_35) ;  /* 0x0000000000a48947 */ /* 0x000fea0003800000 */
[----:B------:R-:W1:Y:S01]  /*1b90*/  LDC R18, c[0x0][0x3a4] ;  /* 0x0000e900ff127b82 */ /* 0x000e620000000800 */
[----:B------:R-:W-:Y:S01]  /*1ba0*/  IMAD R16, R14, 0x40, R7 ;  /* 0x000000400e107824 */ /* 0x000fe200078e0207 */
[----:B------:R-:W-:Y:S01]  /*1bb0*/  LEA.HI R13, R0, UR11, RZ, 0x1a ;  /* 0x0000000b000d7c11 */ /* 0x000fe2000f8fd0ff */
[----:B------:R-:W-:-:S03]  /*1bc0*/  IMAD.MOV.U32 R17, RZ, RZ, R2 ;  /* 0x000000ffff117224 */ /* 0x000fc600078e0002 */
[----:B------:R-:W-:-:S04]  /*1bd0*/  ISETP.GT.U32.AND P0, PT, R16, R13, PT ;  /* 0x0000000d1000720c */ /* 0x000fc80003f04070 */
[----:B------:R-:W-:Y:S02]  /*1be0*/  FSEL R15, R26, -3.40282346638528859812e+38, !P0 ;  /* 0xff7fffff1a0f7808 */ /* 0x000fe40004000000 */
[-C--:B-1----:R-:W-:Y:S02]  /*1bf0*/  ISETP.GE.AND P2, PT, R16, R18.reuse, PT ;  /* 0x000000121000720c */ /* 0x082fe40003f46270 */
[----:B------:R-:W-:Y:S02]  /*1c00*/  ISETP.GE.AND P0, PT, R13, R18, PT ;  /* 0x000000120d00720c */ /* 0x000fe40003f06270 */
[----:B------:R-:W-:Y:S02]  /*1c10*/  LOP3.LUT R13, R7, 0xfc0, R0, 0xf8, !PT ;  /* 0x00000fc0070d7812 */ /* 0x000fe400078ef800 */
[----:B------:R-:W-:Y:S02]  /*1c20*/  FSEL R15, R15, -3.40282346638528859812e+38, !P2 ;  /* 0xff7fffff0f0f7808 */ /* 0x000fe40005000000 */
[----:B------:R-:W-:-:S02]  /*1c30*/  LEA R16, R13, R10, 0x2 ;  /* 0x0000000a0d107211 */ /* 0x000fc400078e10ff */
[----:B------:R-:W-:Y:S02]  /*1c40*/  FSEL R15, R15, -3.40282346638528859812e+38, !P0 ;  /* 0xff7fffff0f0f7808 */ /* 0x000fe40004000000 */
[----:B------:R-:W-:-:S03]  /*1c50*/  ISETP.NE.AND P0, PT, R27, RZ, PT ;  /* 0x000000ff1b00720c */ /* 0x000fc60003f05270 */
[----:B------:R1:W-:Y:S10]  /*1c60*/  STS [R16], R15 ;  /* 0x0000000f10007388 */ /* 0x0003f40000000800 */
[----:B-1----:R-:W-:Y:S05]  /*1c70*/  @!P0 BRA `(.L_x_35) ;  /* 0x0000000000688947 */ /* 0x002fea0003800000 */
[----:B------:R-:W-:Y:S01]  /*1c80*/  IMAD R16, R14, 0x40, R9 ;  /* 0x000000400e107824 */ /* 0x000fe200078e0209 */
[----:B------:R-:W-:Y:S02]  /*1c90*/  LEA.HI R13, R2, UR11, RZ, 0x1a ;  /* 0x0000000b020d7c11 */ /* 0x000fe4000f8fd0ff */
[----:B------:R-:W-:Y:S02]  /*1ca0*/  MOV R17, R8 ;  /* 0x0000000800117202 */ /* 0x000fe40000000f00 */
[C---:B------:R-:W-:Y:S02]  /*1cb0*/  ISETP.GT.U32.AND P0, PT, R16.reuse, R13, PT ;  /* 0x0000000d1000720c */ /* 0x040fe40003f04070 */
[-C--:B------:R-:W-:Y:S02]  /*1cc0*/  ISETP.GE.AND P2, PT, R16, R18.reuse, PT ;  /* 0x000000121000720c */ /* 0x080fe40003f46270 */
[----:B------:R-:W-:Y:S02]  /*1cd0*/  FSEL R15, R26, -3.40282346638528859812e+38, !P0 ;  /* 0xff7fffff1a0f7808 */ /* 0x000fe40004000000 */
[----:B------:R-:W-:-:S02]  /*1ce0*/  ISETP.GE.AND P0, PT, R13, R18, PT ;  /* 0x000000120d00720c */ /* 0x000fc40003f06270 */
[----:B------:R-:W-:Y:S02]  /*1cf0*/  LOP3.LUT R13, R9, 0xfc0, R2, 0xf8, !PT ;  /* 0x00000fc0090d7812 */ /* 0x000fe400078ef802 */
[----:B------:R-:W-:-:S03]  /*1d00*/  FSEL R15, R15, -3.40282346638528859812e+38, !P2 ;  /* 0xff7fffff0f0f7808 */ /* 0x000fc60005000000 */
[----:B------:R-:W-:Y:S01]  /*1d10*/  IMAD R16, R13, 0x4, R10 ;  /* 0x000000040d107824 */ /* 0x000fe200078e020a */
[----:B------:R-:W-:Y:S02]  /*1d20*/  FSEL R15, R15, -3.40282346638528859812e+38, !P0 ;  /* 0xff7fffff0f0f7808 */ /* 0x000fe40004000000 */
[----:B------:R-:W-:-:S03]  /*1d30*/  ISETP.NE.AND P0, PT, R27, 0x1, PT ;  /* 0x000000011b00780c */ /* 0x000fc60003f05270 */
[----:B------:R1:W-:Y:S10]  /*1d40*/  STS [R16], R15 ;  /* 0x0000000f10007388 */ /* 0x0003f40000000800 */
[----:B-1----:R-:W-:Y:S05]  /*1d50*/  @!P0 BRA `(.L_x_35) ;  /* 0x0000000000308947 */ /* 0x002fea0003800000 */
[----:B------:R-:W-:Y:S01]  /*1d60*/  IMAD R16, R14, 0x40, R11 ;  /* 0x000000400e107824 */ /* 0x000fe200078e020b */
[C---:B------:R-:W-:Y:S01]  /*1d70*/  LEA.HI R13, R8.reuse, UR11, RZ, 0x1a ;  /* 0x0000000b080d7c11 */ /* 0x040fe2000f8fd0ff */
[----:B------:R-:W-:-:S03]  /*1d80*/  VIADD R17, R8, UR6 ;  /* 0x0000000608117c36 */ /* 0x000fc60008000000 */
[C---:B------:R-:W-:Y:S02]  /*1d90*/  ISETP.GT.U32.AND P0, PT, R16.reuse, R13, PT ;  /* 0x0000000d1000720c */ /* 0x040fe40003f04070 */
[-C--:B------:R-:W-:Y:S02]  /*1da0*/  ISETP.GE.AND P2, PT, R16, R18.reuse, PT ;  /* 0x000000121000720c */ /* 0x080fe40003f46270 */
[----:B------:R-:W-:Y:S02]  /*1db0*/  FSEL R15, R26, -3.40282346638528859812e+38, !P0 ;  /* 0xff7fffff1a0f7808 */ /* 0x000fe40004000000 */
[----:B------:R-:W-:Y:S02]  /*1dc0*/  ISETP.GE.AND P0, PT, R13, R18, PT ;  /* 0x000000120d00720c */ /* 0x000fe40003f06270 */
[----:B------:R-:W-:Y:S02]  /*1dd0*/  LOP3.LUT R13, R11, 0xfc0, R8, 0xf8, !PT ;  /* 0x00000fc00b0d7812 */ /* 0x000fe400078ef808 */
[----:B------:R-:W-:-:S03]  /*1de0*/  FSEL R15, R15, -3.40282346638528859812e+38, !P2 ;  /* 0xff7fffff0f0f7808 */ /* 0x000fc60005000000 */
[----:B------:R-:W-:Y:S01]  /*1df0*/  IMAD R16, R13, 0x4, R10 ;  /* 0x000000040d107824 */ /* 0x000fe200078e020a */
[----:B------:R-:W-:-:S05]  /*1e00*/  FSEL R15, R15, -3.40282346638528859812e+38, !P0 ;  /* 0xff7fffff0f0f7808 */ /* 0x000fca0004000000 */
[----:B------:R1:W-:Y:S02]  /*1e10*/  STS [R16], R15 ;  /* 0x0000000f10007388 */ /* 0x0003e40000000800 */
.L_x_35:
[----:B0-----:R-:W-:Y:S05]  /*1e20*/  BSYNC.RECONVERGENT B0 ;  /* 0x0000000000007941 */ /* 0x001fea0003800200 */
.L_x_34:
[----:B------:R-:W-:-:S13]  /*1e30*/  ISETP.GE.U32.AND P0, PT, R3, 0x3, PT ;  /* 0x000000030300780c */ /* 0x000fda0003f06070 */
[----:B------:R-:W-:Y:S05]  /*1e40*/  @!P0 BRA `(.L_x_19) ;  /* 0x0000000400108947 */ /* 0x000fea0003800000 */
[----:B-1----:R-:W-:Y:S01]  /*1e50*/  MOV R16, UR6 ;  /* 0x0000000600107c02 */ /* 0x002fe20008000f00 */
[----:B------:R-:W-:Y:S02]  /*1e60*/  IMAD.U32 R18, RZ, RZ, UR6 ;  /* 0x00000006ff127e24 */ /* 0x000fe4000f8e00ff */
[----:B------:R-:W-:Y:S02]  /*1e70*/  VIADD R15, R17, UR6 ;  /* 0x00000006110f7c36 */ /* 0x000fe40008000000 */
[--C-:B------:R-:W-:Y:S02]  /*1e80*/  IMAD R13, R16, 0x2, R17.reuse ;  /* 0x00000002100d7824 */ /* 0x100fe400078e0211 */
[----:B------:R-:W-:-:S07]  /*1e90*/  IMAD R16, R18, 0x3, R17 ;  /* 0x0000000312107824 */ /* 0x000fce00078e0211 */
.L_x_36:
[----:B------:R-:W-:Y:S01]  /*1ea0*/  LOP3.LUT R19, R17, 0x3f, RZ, 0xc0, !PT ;  /* 0x0000003f11137812 */ /* 0x000fe200078ec0ff */
[----:B------:R-:W-:Y:S01]  /*1eb0*/  IMAD.SHL.U32 R28, R13, 0x4, RZ ;  /* 0x000000040d1c7824 */ /* 0x000fe200078e00ff */
[----:B------:R-:W-:Y:S01]  /*1ec0*/  LOP3.LUT R21, R15, 0x3f, RZ, 0xc0, !PT ;  /* 0x0000003f0f157812 */ /* 0x000fe200078ec0ff */
[----:B------:R-:W-:Y:S01]  /*1ed0*/  IMAD.SHL.U32 R30, R16, 0x4, RZ ;  /* 0x00000004101e7824 */ /* 0x000fe200078e00ff */
[----:B------:R-:W-:Y:S01]  /*1ee0*/  LEA.HI R18, R17, UR11, RZ, 0x1a ;  /* 0x0000000b11127c11 */ /* 0x000fe2000f8fd0ff */
[----:B------:R-:W-:Y:S01]  /*1ef0*/  IMAD.U32 R32, RZ, RZ, UR6 ;  /* 0x00000006ff207e24 */ /* 0x000fe2000f8e00ff */
[C---:B------:R-:W-:Y:S01]  /*1f00*/  LEA R19, R14.reuse, R19, 0x6 ;  /* 0x000000130e137211 */ /* 0x040fe200078e30ff */
[----:B------:R-:W-:Y:S01]  /*1f10*/  IMAD R21, R14, 0x40, R21 ;  /* 0x000000400e157824 */ /* 0x000fe200078e0215 */
[----:B------:R-:W-:Y:S02]  /*1f20*/  ISETP.GE.AND P3, PT, R18, UR15, PT ;  /* 0x0000000f12007c0c */ /* 0x000fe4000bf66270 */
[----:B------:R-:W-:-:S02]  /*1f30*/  ISETP.GT.U32.AND P0, PT, R19, R18, PT ;  /* 0x000000121300720c */ /* 0x000fc40003f04070 */
[----:B------:R-:W-:Y:S02]  /*1f40*/  ISETP.GE.AND P5, PT, R19, UR15, PT ;  /* 0x0000000f13007c0c */ /* 0x000fe4000bfa6270 */
[----:B------:R-:W-:Y:S02]  /*1f50*/  LEA.HI R18, R15, UR11, RZ, 0x1a ;  /* 0x0000000b0f127c11 */ /* 0x000fe4000f8fd0ff */
[----:B------:R-:W-:Y:S02]  /*1f60*/  LOP3.LUT R19, R13, 0x3f, RZ, 0xc0, !PT ;  /* 0x0000003f0d137812 */ /* 0x000fe400078ec0ff */
[----:B------:R-:W-:Y:S02]  /*1f70*/  ISETP.GE.AND P2, PT, R18, UR15, PT ;  /* 0x0000000f12007c0c */ /* 0x000fe4000bf46270 */
[----:B------:R-:W-:Y:S01]  /*1f80*/  ISETP.GT.U32.AND P6, PT, R21, R18, PT ;  /* 0x000000121500720c */ /* 0x000fe20003fc4070 */
[----:B------:R-:W-:Y:S01]  /*1f90*/  IMAD R23, R14, 0x40, R19 ;  /* 0x000000400e177824 */ /* 0x000fe200078e0213 */
[----:B------:R-:W-:-:S02]  /*1fa0*/  FSEL R18, R26, -3.40282346638528859812e+38, !P0 ;  /* 0xff7fffff1a127808 */ /* 0x000fc40004000000 */
[----:B------:R-:W-:Y:S02]  /*1fb0*/  LEA.HI R20, R13, UR11, RZ, 0x1a ;  /* 0x0000000b0d147c11 */ /* 0x000fe4000f8fd0ff */
[----:B------:R-:W-:Y:S02]  /*1fc0*/  ISETP.GE.AND P4, PT, R21, UR15, PT ;  /* 0x0000000f15007c0c */ /* 0x000fe4000bf86270 */
[----:B------:R-:W-:Y:S02]  /*1fd0*/  LOP3.LUT R21, R16, 0x3f, RZ, 0xc0, !PT ;  /* 0x0000003f10157812 */ /* 0x000fe400078ec0ff */
[----:B------:R-:W-:Y:S02]  /*1fe0*/  FSEL R18, R18, -3.40282346638528859812e+38, !P5 ;  /* 0xff7fffff12127808 */ /* 0x000fe40006800000 */
[----:B------:R-:W-:Y:S01]  /*1ff0*/  ISETP.GT.U32.AND P5, PT, R23, R20, PT ;  /* 0x000000141700720c */ /* 0x000fe20003fa4070 */
[----:B------:R-:W-:Y:S01]  /*2000*/  IMAD R21, R14, 0x40, R21 ;  /* 0x000000400e157824 */ /* 0x000fe200078e0215 */
[----:B------:R-:W-:-:S02]  /*2010*/  ISETP.GE.AND P0, PT, R20, UR15, PT ;  /* 0x0000000f14007c0c */ /* 0x000fc4000bf06270 */
[----:B------:R-:W-:Y:S02]  /*2020*/  FSEL R19, R26, -3.40282346638528859812e+38, !P6 ;  /* 0xff7fffff1a137808 */ /* 0x000fe40007000000 */
[----:B------:R-:W-:Y:S02]  /*2030*/  ISETP.GE.AND P6, PT, R23, UR15, PT ;  /* 0x0000000f17007c0c */ /* 0x000fe4000bfc6270 */
[----:B------:R-:W-:Y:S02]  /*2040*/  LEA.HI R22, R16, UR11, RZ, 0x1a ;  /* 0x0000000b10167c11 */ /* 0x000fe4000f8fd0ff */
[----:B------:R-:W-:Y:S02]  /*2050*/  FSEL R20, R26, -3.40282346638528859812e+38, !P5 ;  /* 0xff7fffff1a147808 */ /* 0x000fe40006800000 */
[----:B------:R-:W-:Y:S02]  /*2060*/  FSEL R19, R19, -3.40282346638528859812e+38, !P4 ;  /* 0xff7fffff13137808 */ /* 0x000fe40006000000 */
[----:B------:R-:W-:-:S02]  /*2070*/  ISETP.GE.AND P4, PT, R22, UR15, PT ;  /* 0x0000000f16007c0c */ /* 0x000fc4000bf86270 */
[----:B------:R-:W-:Y:S01]  /*2080*/  ISETP.GT.U32.AND P5, PT, R21, R22, PT ;  /* 0x000000161500720c */ /* 0x000fe20003fa4070 */
[----:B------:R-:W-:Y:S01]  /*2090*/  IMAD.SHL.U32 R22, R15, 0x4, RZ ;  /* 0x000000040f167824 */ /* 0x000fe200078e00ff */
[----:B------:R-:W-:Y:S02]  /*20a0*/  FSEL R20, R20, -3.40282346638528859812e+38, !P6 ;  /* 0xff7fffff14147808 */ /* 0x000fe40007000000 */
[----:B------:R-:W-:Y:S02]  /*20b0*/  ISETP.GE.AND P6, PT, R21, UR15, PT ;  /* 0x0000000f15007c0c */ /* 0x000fe4000bfc6270 */
[----:B------:R-:W-:Y:S02]  /*20c0*/  SHF.L.U32 R21, R17, 0x2, RZ ;  /* 0x0000000211157819 */ /* 0x000fe400000006ff */
[----:B------:R-:W-:Y:S02]  /*20d0*/  LOP3.LUT R29, R28, 0x3ffc, RZ, 0xc0, !PT ;  /* 0x00003ffc1c1d7812 */ /* 0x000fe400078ec0ff */
[----:B------:R-:W-:-:S02]  /*20e0*/  FSEL R28, R26, -3.40282346638528859812e+38, !P5 ;  /* 0xff7fffff1a1c7808 */ /* 0x000fc40006800000 */
[----:B------:R-:W-:Y:S01]  /*20f0*/  LOP3.LUT R21, R21, 0x3ffc, RZ, 0xc0, !PT ;  /* 0x00003ffc15157812 */ /* 0x000fe200078ec0ff */
[----:B------:R-:W-:Y:S01]  /*2100*/  IMAD.IADD R29, R10, 0x1, R29 ;  /* 0x000000010a1d7824 */ /* 0x000fe200078e021d */
[----:B------:R-:W-:Y:S02]  /*2110*/  LOP3.LUT R23, R22, 0x3ffc, RZ, 0xc0, !PT ;  /* 0x00003ffc16177812 */ /* 0x000fe400078ec0ff */
[----:B------:R-:W-:Y:S02]  /*2120*/  LOP3.LUT R31, R30, 0x3ffc, RZ, 0xc0, !PT ;  /* 0x00003ffc1e1f7812 */ /* 0x000fe400078ec0ff */
[----:B------:R-:W-:Y:S01]  /*2130*/  FSEL R28, R28, -3.40282346638528859812e+38, !P6 ;  /* 0xff7fffff1c1c7808 */ /* 0x000fe20007000000 */
[C---:B------:R-:W-:Y:S01]  /*2140*/  IMAD.IADD R22, R10.reuse, 0x1, R23 ;  /* 0x000000010a167824 */ /* 0x040fe200078e0217 */
[C---:B------:R-:W-:Y:S01]  /*2150*/  IADD3 R21, PT, PT, R10.reuse, R21, RZ ;  /* 0x000000150a157210 */ /* 0x040fe20007ffe0ff */
[----:B------:R-:W-:Y:S01]  /*2160*/  IMAD.IADD R31, R10, 0x1, R31 ;  /* 0x000000010a1f7824 */ /* 0x000fe200078e021f */
[----:B------:R-:W-:Y:S01]  /*2170*/  FSEL R18, R18, -3.40282346638528859812e+38, !P3 ;  /* 0xff7fffff12127808 */ /* 0x000fe20005800000 */
[----:B------:R-:W-:Y:S01]  /*2180*/  IMAD.U32 R23, RZ, RZ, UR6 ;  /* 0x00000006ff177e24 */ /* 0x000fe2000f8e00ff */
[----:B------:R-:W-:-:S02]  /*2190*/  FSEL R19, R19, -3.40282346638528859812e+38, !P2 ;  /* 0xff7fffff13137808 */ /* 0x000fc40005000000 */
[----:B------:R-:W-:Y:S01]  /*21a0*/  MOV R30, UR6 ;  /* 0x00000006001e7c02 */ /* 0x000fe20008000f00 */
[----:B------:R0:W-:Y:S01]  /*21b0*/  STS [R21], R18 ;  /* 0x0000001215007388 */ /* 0x0001e20000000800 */
[----:B------:R-:W-:Y:S01]  /*21c0*/  FSEL R20, R20, -3.40282346638528859812e+38, !P0 ;  /* 0xff7fffff14147808 */ /* 0x000fe20004000000 */
[----:B------:R-:W-:Y:S01]  /*21d0*/  IMAD R16, R23, 0x4, R16 ;  /* 0x0000000417107824 */ /* 0x000fe200078e0210 */
[----:B------:R-:W-:Y:S01]  /*21e0*/  FSEL R28, R28, -3.40282346638528859812e+38, !P4 ;  /* 0xff7fffff1c1c7808 */ /* 0x000fe20006000000 */
[----:B------:R2:W-:Y:S01]  /*21f0*/  STS [R22], R19 ;  /* 0x0000001316007388 */ /* 0x0005e20000000800 */
[C---:B------:R-:W-:Y:S02]  /*2200*/  IADD3 R17, PT, PT, R30.reuse, UR6, R17 ;  /* 0x000000061e117c10 */ /* 0x040fe4000fffe011 */
[----:B------:R-:W-:Y:S01]  /*2210*/  LEA R13, R30, R13, 0x2 ;  /* 0x0000000d1e0d7211 */ /* 0x000fe200078e10ff */
[----:B------:R2:W-:Y:S01]  /*2220*/  STS [R29], R20 ;  /* 0x000000141d007388 */ /* 0x0005e20000000800 */
[----:B------:R-:W-:Y:S01]  /*2230*/  IADD3 R17, PT, PT, R32, UR6, R17 ;  /* 0x0000000620117c10 */ /* 0x000fe2000fffe011 */
[----:B0-----:R-:W-:-:S02]  /*2240*/  IMAD.U32 R18, RZ, RZ, UR6 ;  /* 0x00000006ff127e24 */ /* 0x001fc4000f8e00ff */
[----:B------:R2:W-:Y:S01]  /*2250*/  STS [R31], R28 ;  /* 0x0000001c1f007388 */ /* 0x0005e20000000800 */
[----:B------:R-:W-:Y:S01]  /*2260*/  ISETP.GE.U32.AND P0, PT, R17, 0x1000, PT ;  /* 0x000010001100780c */ /* 0x000fe20003f06070 */
[----:B------:R-:W-:-:S12]  /*2270*/  IMAD R15, R18, 0x4, R15 ;  /* 0x00000004120f7824 */ /* 0x000fd800078e020f */
[----:B--2---:R-:W-:Y:S05]  /*2280*/  @!P0 BRA `(.L_x_36) ;  /* 0xfffffffc00048947 */ /* 0x004fea000383ffff */
.L_x_19:
[----:B0-----:R-:W-:Y:S05]  /*2290*/  BSYNC.RECONVERGENT B2 ;  /* 0x0000000000027941 */ /* 0x001fea0003800200 */
.L_x_18:
[----:B------:R-:W-:Y:S08]  /*22a0*/  BAR.SYNC.DEFER_BLOCKING 0x0 ;  /* 0x0000000000007b1d */ /* 0x000ff00000010000 */
[----:B------:R-:W-:Y:S06]  /*22b0*/  BAR.SYNC.DEFER_BLOCKING 0x0 ;  /* 0x0000000000007b1d */ /* 0x000fec0000010000 */
[----:B------:R-:W-:Y:S05]  /*22c0*/  @P1 BRA `(.L_x_37) ;  /* 0xffffffe400c41947 */ /* 0x000fea000383ffff */
.L_x_6:
[----:B------:R-:W-:-:S13]  /*22d0*/  ISETP.GE.AND P0, PT, R0, UR5, PT ;  /* 0x0000000500007c0c */ /* 0x000fda000bf06270 */
[----:B------:R-:W-:Y:S05]  /*22e0*/  @P0 EXIT ;  /* 0x000000000000094d */ /* 0x000fea0003800000 */
[----:B------:R-:W0:Y:S01]  /*22f0*/  LDC R2, c[0x0][0x3ac] ;  /* 0x0000eb00ff027b82 */ /* 0x000e220000000800 */
[----:B------:R-:W2:Y:S01]  /*2300*/  LDCU UR4, c[0x0][0x364] ;  /* 0x00006c80ff0477ac */ /* 0x000ea20008000800 */
[----:B------:R-:W3:Y:S06]  /*2310*/  LDCU UR9, c[0x0][0x3a8] ;  /* 0x00007500ff0977ac */ /* 0x000eec0008000800 */
[----:B------:R-:W4:Y:S08]  /*2320*/  LDC R5, c[0x0][0x3ac] ;  /* 0x0000eb00ff057b82 */ /* 0x000f300000000800 */
[----:B------:R-:W1:Y:S01]  /*2330*/  LDC R6, c[0x0][0x3a4] ;  /* 0x0000e900ff067b82 */ /* 0x000e620000000800 */
[----:B--2---:R-:W-:Y:S01]  /*2340*/  UIMAD UR4, UR7, UR4, URZ ;  /* 0x00000004070472a4 */ /* 0x004fe2000f8e02ff */
[----:B0-----:R-:W-:-:S06]  /*2350*/  IABS R4, R2 ;  /* 0x0000000200047213 */ /* 0x001fcc0000000000 */
[----:B------:R-:W0:Y:S01]  /*2360*/  LDC.64 R2, c[0x0][0x398] ;  /* 0x0000e600ff027b82 */ /* 0x000e220000000a00 */
[----:B------:R-:W2:Y:S08]  /*2370*/  I2F.RP R7, R4 ;  /* 0x0000000400077306 */ /* 0x000eb00000209400 */
[----:B--2---:R-:W2:Y:S02]  /*2380*/  MUFU.RCP R7, R7 ;  /* 0x0000000700077308 */ /* 0x004ea40000001000 */
[----:B--2---:R-:W-:-:S06]  /*2390*/  VIADD R8, R7, 0xffffffe ;  /* 0x0ffffffe07087836 */ /* 0x004fcc0000000000 */
[----:B------:R2:W5:Y:S02]  /*23a0*/  F2I.FTZ.U32.TRUNC.NTZ R9, R8 ;  /* 0x0000000800097305 */ /* 0x000564000021f000 */
[----:B--2---:R-:W-:Y:S01]  /*23b0*/  IMAD.MOV.U32 R8, RZ, RZ, RZ ;  /* 0x000000ffff087224 */ /* 0x004fe200078e00ff */
[----:B-----5:R-:W-:-:S05]  /*23c0*/  IADD3 R11, PT, PT, RZ, -R9, RZ ;  /* 0x80000009ff0b7210 */ /* 0x020fca0007ffe0ff */
[----:B------:R-:W-:-:S04]  /*23d0*/  IMAD R7, R11, R4, RZ ;  /* 0x000000040b077224 */ /* 0x000fc800078e02ff */
[----:B01-34-:R-:W-:-:S07]  /*23e0*/  IMAD.HI.U32 R10, R9, R7, R8 ;  /* 0x00000007090a7227 */ /* 0x01bfce00078e0008 */
.L_x_40:
[----:B0-----:R-:W-:Y:S01]  /*23f0*/  IABS R9, R0 ;  /* 0x0000000000097213 */ /* 0x001fe20000000000 */
[----:B------:R-:W-:Y:S01]  /*2400*/  BSSY.RECONVERGENT B0, `(.L_x_38) ;  /* 0x000002f000007945 */ /* 0x000fe20003800200 */
[----:B------:R-:W-:Y:S02]  /*2410*/  IABS R14, R5 ;  /* 0x00000005000e7213 */ /* 0x000fe40000000000 */
[----:B------:R-:W-:Y:S01]  /*2420*/  ISETP.NE.AND P3, PT, R5, RZ, PT ;  /* 0x000000ff0500720c */ /* 0x000fe20003f65270 */
[----:B------:R-:W-:Y:S01]  /*2430*/  IMAD.HI.U32 R7, R10, R9, RZ ;  /* 0x000000090a077227 */ /* 0x000fe200078e00ff */
[----:B------:R-:W-:-:S03]  /*2440*/  LOP3.LUT R12, RZ, R5, RZ, 0x33, !PT ;  /* 0x00000005ff0c7212 */ /* 0x000fc600078e33ff */
[----:B------:R-:W-:-:S04]  /*2450*/  IMAD.MOV R8, RZ, RZ, -R7 ;  /* 0x000000ffff087224 */ /* 0x000fc800078e0a07 */
[----:B------:R-:W-:Y:S01]  /*2460*/  IMAD R9, R14, R8, R9 ;  /* 0x000000080e097224 */ /* 0x000fe200078e0209 */
[----:B------:R-:W-:-:S04]  /*2470*/  LOP3.LUT R8, R0, R5, RZ, 0x3c, !PT ;  /* 0x0000000500087212 */ /* 0x000fc800078e3cff */
[----:B------:R-:W-:Y:S02]  /*2480*/  ISETP.GT.U32.AND P1, PT, R4, R9, PT ;  /* 0x000000090400720c */ /* 0x000fe40003f24070 */
[----:B------:R-:W-:-:S11]  /*2490*/  ISETP.GE.AND P2, PT, R8, RZ, PT ;  /* 0x000000ff0800720c */ /* 0x000fd60003f46270 */
[----:B------:R-:W-:Y:S01]  /*24a0*/  @!P1 IMAD.IADD R9, R9, 0x1, -R14 ;  /* 0x0000000109099824 */ /* 0x000fe200078e0a0e */
[----:B------:R-:W-:-:S04]  /*24b0*/  @!P1 IADD3 R7, PT, PT, R7, 0x1, RZ ;  /* 0x0000000107079810 */ /* 0x000fc80007ffe0ff */
[----:B------:R-:W-:-:S13]  /*24c0*/  ISETP.GE.U32.AND P0, PT, R9, R4, PT ;  /* 0x000000040900720c */ /* 0x000fda0003f06070 */
[----:B------:R-:W-:-:S04]  /*24d0*/  @P0 VIADD R7, R7, 0x1 ;  /* 0x0000000107070836 */ /* 0x000fc80000000000 */
[----:B------:R-:W-:-:S05]  /*24e0*/  @!P2 IMAD.MOV R7, RZ, RZ, -R7 ;  /* 0x000000ffff07a224 */ /* 0x000fca00078e0a07 */
[----:B------:R-:W-:-:S05]  /*24f0*/  SEL R7, R12, R7, !P3 ;  /* 0x000000070c077207 */ /* 0x000fca0005800000 */
[----:B------:R-:W-:-:S05]  /*2500*/  VIADD R11, R7, UR11 ;  /* 0x0000000b070b7c36 */ /* 0x000fca0008000000 */
[----:B------:R-:W-:-:S04]  /*2510*/  ISETP.GE.AND P0, PT, R11, R6, PT ;  /* 0x000000060b00720c */ /* 0x000fc80003f06270 */
[----:B------:R-:W-:-:S13]  /*2520*/  ISETP.LT.OR P0, PT, R5, RZ, P0 ;  /* 0x000000ff0500720c */ /* 0x000fda0000701670 */
[----:B------:R-:W-:Y:S05]  /*2530*/  @P0 BRA `(.L_x_39) ;  /* 0x00000000006c0947 */ /* 0x000fea0003800000 */
[----:B------:R-:W0:Y:S01]  /*2540*/  S2UR UR7, SR_CgaCtaId ;  /* 0x00000000000779c3 */ /* 0x000e220000008800 */
[----:B------:R-:W-:Y:S01]  /*2550*/  ISETP.GE.AND P1, PT, R0, RZ, PT ;  /* 0x000000ff0000720c */ /* 0x000fe20003f26270 */
[----:B------:R-:W-:Y:S01]  /*2560*/  IMAD.IADD R8, R9, 0x1, -R14 ;  /* 0x0000000109087824 */ /* 0x000fe200078e0a0e */
[----:B------:R-:W-:Y:S01]  /*2570*/  MOV R4, R14 ;  /* 0x0000000e00047202 */ /* 0x000fe20000000f00 */
[----:B------:R-:W-:Y:S01]  /*2580*/  UMOV UR6, 0x400 ;  /* 0x0000040000067882 */ /* 0x000fe20000000000 */
[----:B------:R-:W1:Y:S01]  /*2590*/  I2F.RP R15, R14 ;  /* 0x0000000e000f7306 */ /* 0x000e620000209400 */
[----:B------:R-:W-:Y:S02]  /*25a0*/  MOV R10, UR9 ;  /* 0x00000009000a7c02 */ /* 0x000fe40008000f00 */
[----:B------:R-:W-:-:S04]  /*25b0*/  ISETP.GT.U32.AND P0, PT, R4, R9, PT ;  /* 0x000000090400720c */ /* 0x000fc80003f04070 */
[----:B------:R-:W-:-:S05]  /*25c0*/  SEL R8, R8, R9, !P0 ;  /* 0x0000000908087207 */ /* 0x000fca0004000000 */
[----:B------:R-:W-:Y:S01]  /*25d0*/  @!P1 IMAD.MOV R8, RZ, RZ, -R8 ;  /* 0x000000ffff089224 */ /* 0x000fe200078e0a08 */
[----:B-1----:R-:W1:Y:S04]  /*25e0*/  MUFU.RCP R15, R15 ;  /* 0x0000000f000f7308 */ /* 0x002e680000001000 */
[----:B------:R-:W-:Y:S01]  /*25f0*/  SEL R8, R12, R8, !P3 ;  /* 0x000000080c087207 */ /* 0x000fe20005800000 */
[----:B0-----:R-:W-:-:S04]  /*2600*/  ULEA UR6, UR7, UR6, 0x18 ;  /* 0x0000000607067291 */ /* 0x001fc8000f8ec0ff */
[----:B------:R-:W-:-:S05]  /*2610*/  IMAD R7, R7, R5, R8 ;  /* 0x0000000507077224 */ /* 0x000fca00078e0208 */
[----:B------:R-:W-:Y:S01]  /*2620*/  LEA R12, R7, UR6, 0x1 ;  /* 0x00000006070c7c11 */ /* 0x000fe2000f8e08ff */
[----:B------:R-:W-:-:S04]  /*2630*/  IMAD R7, R6, UR14, R11 ;  /* 0x0000000e06077c24 */ /* 0x000fc8000f8e020b */
[----:B------:R-:W0:Y:S01]  /*2640*/  LDS.U16 R13, [R12] ;  /* 0x000000000c0d7984 */ /* 0x000e220000000400 */
[----:B------:R-:W-:Y:S02]  /*2650*/  IMAD R7, R7, R10, UR8 ;  /* 0x0000000807077e24 */ /* 0x000fe4000f8e020a */
[----:B------:R-:W-:Y:S02]  /*2660*/  HFMA2 R10, -RZ, RZ, 0, 0 ;  /* 0x00000000ff0a7431 */ /* 0x000fe400000001ff */
[----:B-1----:R-:W-:Y:S02]  /*2670*/  VIADD R11, R15, 0xffffffe ;  /* 0x0ffffffe0f0b7836 */ /* 0x002fe40000000000 */
[----:B------:R-:W-:-:S04]  /*2680*/  IMAD R7, R7, R5, R8 ;  /* 0x0000000507077224 */ /* 0x000fc800078e0208 */
[----:B------:R-:W-:Y:S01]  /*2690*/  IMAD.WIDE R8, R7, 0x2, R2 ;  /* 0x0000000207087825 */ /* 0x000fe200078e0202 */
[----:B------:R-:W1:Y:S03]  /*26a0*/  F2I.FTZ.U32.TRUNC.NTZ R11, R11 ;  /* 0x0000000b000b7305 */ /* 0x000e66000021f000 */
[----:B-1----:R-:W-:-:S04]  /*26b0*/  IMAD.MOV R7, RZ, RZ, -R11 ;  /* 0x000000ffff077224 */ /* 0x002fc800078e0a0b */
[----:B------:R-:W-:-:S04]  /*26c0*/  IMAD R7, R7, R14, RZ ;  /* 0x0000000e07077224 */ /* 0x000fc800078e02ff */
[----:B------:R-:W-:Y:S01]  /*26d0*/  IMAD.HI.U32 R10, R11, R7, R10 ;  /* 0x000000070b0a7227 */ /* 0x000fe200078e000a */
[----:B0-----:R0:W-:Y:S06]  /*26e0*/  STG.E.U16 desc[UR12][R8.64], R13 ;  /* 0x0000000d08007986 */ /* 0x0011ec000c10150c */
.L_x_39:
[----:B------:R-:W-:Y:S05]  /*26f0*/  BSYNC.RECONVERGENT B0 ;  /* 0x0000000000007941 */ /* 0x000fea0003800200 */
.L_x_38:
[----:B------:R-:W-:-:S05]  /*2700*/  VIADD R0, R0, UR4 ;  /* 0x0000000400007c36 */ /* 0x000fca0008000000 */
[----:B------:R-:W-:-:S13]  /*2710*/  ISETP.GE.AND P0, PT, R0, UR5, PT ;  /* 0x0000000500007c0c */ /* 0x000fda000bf06270 */
[----:B------:R-:W-:Y:S05]  /*2720*/  @!P0 BRA `(.L_x_40) ;  /* 0xfffffffc00308947 */ /* 0x000fea000383ffff */
[----:B------:R-:W-:Y:S05]  /*2730*/  EXIT ;  /* 0x000000000000794d */ /* 0x000fea0003800000 */
.L_x_41:
[----:B------:R-:W-:-:S00]  /*2740*/  BRA `(.L_x_41) ;  /* 0xfffffffc00fc7947 */ /* 0x000fc0000383ffff */
[----:B------:R-:W-:-:S00]  /*2750*/  NOP ;  /* 0x0000000000007918 */ /* 0x000fc00000000000 */
        /* <DEDUP_REMOVED lines=10> */
.L_x_150:


//--------------------- .text._ZN7adaattn7kernels22fused_attention_kernelI6__halfLb0EEEvPKT_S5_S5_PS3_iiiif --------------------------
	.section	.text._ZN7adaattn7kernels22fused_attention_kernelI6__halfLb0EEEvPKT_S5_S5_PS3_iiiif,"ax",@progbits
	.align	128
        .global         _ZN7adaattn7kernels22fused_attention_kernelI6__halfLb0EEEvPKT_S5_S5_PS3_iiiif
        .type           _ZN7adaattn7kernels22fused_attention_kernelI6__halfLb0EEEvPKT_S5_S5_PS3_iiiif,@function
        .size           _ZN7adaattn7kernels22fused_attention_kernelI6__halfLb0EEEvPKT_S5_S5_PS3_iiiif,(.L_x_151 - _ZN7adaattn7kernels22fused_attention_kernelI6__halfLb0EEEvPKT_S5_S5_PS3_iiiif)
        .other          _ZN7adaattn7kernels22fused_attention_kernelI6__halfLb0EEEvPKT_S5_S5_PS3_iiiif,@"STO_CUDA_ENTRY STV_DEFAULT"
_ZN7adaattn7kernels22fused_attention_kernelI6__halfLb0EEEvPKT_S5_S5_PS3_iiiif:
.text._ZN7adaattn7kernels22fused_attention_kernelI6__halfLb0EEEvPKT_S5_S5_PS3_iiiif:
[----:B------:R-:W-:Y:S01]  /*0000*/  LDC R1, c[0x0][0x37c] ;  /* 0x0000df00ff017b82 */ /* 0x000fe20000000800 */
[----:B------:R-:W0:Y:S01]  /*0010*/  LDCU UR7, c[0x0][0x3a8] ;  /* 0x00007500ff0777ac */ /* 0x000e220008000800 */
[----:B------:R-:W1:Y:S06]  /*0020*/  S2R R4, SR_CTAID.Z ;  /* 0x0000000000047919 */ /* 0x000e6c0000002700 */
[----:B------:R-:W2:Y:S01]  /*0030*/  S2UR UR4, SR_CTAID.Z ;  /* 0x00000000000479c3 */ /* 0x000ea20000002700 */
[----:B------:R-:W-:Y:S01]  /*0040*/  BSSY.RECONVERGENT B0, `(.L_x_42) ;  /* 0x0000063000007945 */ /* 0x000fe20003800200 */
[----:B------:R-:W3:Y:S01]  /*0050*/  LDCU UR6, c[0x0][0x3ac] ;  /* 0x00007580ff0677ac */ /* 0x000ee20008000800 */
[----:B------:R-:W4:Y:S01]  /*0060*/  S2R R16, SR_TID.X ;  /* 0x0000000000107919 */ /* 0x000f220000002100 */
[----:B------:R-:W4:Y:S01]  /*0070*/  LDCU UR9, c[0x0][0x360] ;  /* 0x00006c00ff0977ac */ /* 0x000f220008000800 */
[----:B------:R-:W1:Y:S01]  /*0080*/  LDCU.64 UR14, c[0x0][0x358] ;  /* 0x00006b00ff0e77ac */ /* 0x000e620008000a00 */
[----:B------:R-:W1:Y:S01]  /*0090*/  LDCU UR11, c[0x0][0x3a8] ;  /* 0x00007500ff0b77ac */ /* 0x000e620008000800 */
[----:B0-----:R-:W-:Y:S01]  /*00a0*/  IMAD.U32 R0, RZ, RZ, UR7 ;  /* 0x00000007ff007e24 */ /* 0x001fe2000f8e00ff */
[----:B------:R-:W-:-:S04]  /*00b0*/  UISETP.NE.AND UP0, UPT, UR7, URZ, UPT ;  /* 0x000000ff0700728c */ /* 0x000fc8000bf05270 */
[----:B------:R-:W-:Y:S01]  /*00c0*/  IABS R5, R0 ;  /* 0x0000000000057213 */ /* 0x000fe20000000000 */
[----:B--2---:R-:W-:-:S03]  /*00d0*/  ULOP3.LUT UR5, UR4, UR7, URZ, 0x3c, !UPT ;  /* 0x0000000704057292 */ /* 0x004fc6000f8e3cff */
[----:B------:R-:W0:Y:S01]  /*00e0*/  I2F.RP R0, R5 ;  /* 0x0000000500007306 */ /* 0x000e220000209400 */
[----:B-1----:R-:W-:-:S07]  /*00f0*/  IABS R4, R4 ;  /* 0x0000000400047213 */ /* 0x002fce0000000000 */
[----:B0-----:R-:W0:Y:S02]  /*0100*/  MUFU.RCP R0, R0 ;  /* 0x0000000000007308 */ /* 0x001e240000001000 */
[----:B0-----:R-:W-:-:S06]  /*0110*/  VIADD R2, R0, 0xffffffe ;  /* 0x0ffffffe00027836 */ /* 0x001fcc0000000000 */
[----:B------:R0:W1:Y:S02]  /*0120*/  F2I.FTZ.U32.TRUNC.NTZ R3, R2 ;  /* 0x0000000200037305 */ /* 0x000064000021f000 */
[----:B0-----:R-:W-:Y:S01]  /*0130*/  IMAD.MOV.U32 R2, RZ, RZ, RZ ;  /* 0x000000ffff027224 */ /* 0x001fe200078e00ff */
[----:B-1----:R-:W-:-:S05]  /*0140*/  IADD3 R6, PT, PT, RZ, -R3, RZ ;  /* 0x80000003ff067210 */ /* 0x002fca0007ffe0ff */
[----:B------:R-:W-:-:S04]  /*0150*/  IMAD R7, R6, R5, RZ ;  /* 0x0000000506077224 */ /* 0x000fc800078e02ff */
[----:B------:R-:W-:-:S06]  /*0160*/  IMAD.HI.U32 R3, R3, R7, R2 ;  /* 0x0000000703037227 */ /* 0x000fcc00078e0002 */
[----:B------:R-:W-:-:S04]  /*0170*/  IMAD.HI.U32 R3, R3, R4, RZ ;  /* 0x0000000403037227 */ /* 0x000fc800078e00ff */
[----:B------:R-:W-:-:S04]  /*0180*/  IMAD.MOV R0, RZ, RZ, -R3 ;  /* 0x000000ffff007224 */ /* 0x000fc800078e0a03 */
[----:B------:R-:W-:Y:S01]  /*0190*/  IMAD R0, R5, R0, R4 ;  /* 0x0000000005007224 */ /* 0x000fe200078e0204 */
[----:B---3--:R-:W-:-:S04]  /*01a0*/  MOV R4, UR6 ;  /* 0x0000000600047c02 */ /* 0x008fc80008000f00 */
[----:B------:R-:W-:Y:S02]  /*01b0*/  ISETP.GT.U32.AND P1, PT, R5, R0, PT ;  /* 0x000000000500720c */ /* 0x000fe40003f24070 */
[----:B------:R-:W-:-:S11]  /*01c0*/  R2UR UR6, R4 ;  /* 0x00000000040672ca */ /* 0x000fd600000e0000 */
[-C--:B------:R-:W-:Y:S01]  /*01d0*/  @!P1 IADD3 R0, PT, PT, R0, -R5.reuse, RZ ;  /* 0x8000000500009210 */ /* 0x080fe20007ffe0ff */
[----:B------:R-:W-:Y:S01]  /*01e0*/  @!P1 VIADD R3, R3, 0x1 ;  /* 0x0000000103039836 */ /* 0x000fe20000000000 */
[----:B------:R-:W-:Y:S02]  /*01f0*/  USHF.L.U32 UR6, UR6, 0x6, URZ ;  /* 0x0000000606067899 */ /* 0x000fe400080006ff */
[----:B------:R-:W-:-:S13]  /*0200*/  ISETP.GE.U32.AND P0, PT, R0, R5, PT ;  /* 0x000000050000720c */ /* 0x000fda0003f06070 */
[----:B------:R-:W-:Y:S01]  /*0210*/  @P0 VIADD R3, R3, 0x1 ;  /* 0x0000000103030836 */ /* 0x000fe20000000000 */
[----:B------:R-:W-:Y:S01]  /*0220*/  ISETP.LE.AND P0, PT, RZ, UR5, PT ;  /* 0x00000005ff007c0c */ /* 0x000fe2000bf03270 */
[----:B------:R-:W0:Y:S03]  /*0230*/  S2UR UR5, SR_CTAID.Y ;  /* 0x00000000000579c3 */ /* 0x000e260000002600 */
[----:B------:R-:W-:Y:S02]  /*0240*/  R2UR UR13, R3 ;  /* 0x00000000030d72ca */ /* 0x000fe400000e0000 */
[----:B------:R-:W4:Y:S11]  /*0250*/  S2R R3, SR_TID.Y ;  /* 0x0000000000037919 */ /* 0x000f360000002200 */
[----:B------:R-:W-:-:S05]  /*0260*/  @!P0 IMAD R0, RZ, RZ, -UR13 ;  /* 0x8000000dff008e24 */ /* 0x000fca000f8e02ff */
[----:B------:R-:W-:Y:S01]  /*0270*/  @!P0 R2UR UR13, R0 ;  /* 0x00000000000d82ca */ /* 0x000fe200000e0000 */
[----:B0-----:R-:W-:-:S08]  /*0280*/  USHF.L.U32 UR5, UR5, 0x6, URZ ;  /* 0x0000000605057899 */ /* 0x001fd000080006ff */
        /* <DEDUP_REMOVED lines=10> */
[----:B------:R-:W2:Y:S06]  /*0330*/  I2F.RP R6, R0 ;  /* 0x0000000000067306 */ /* 0x000eac0000209400 */
[----:B------:R-:W3:Y:S08]  /*0340*/  LDC R4, c[0x0][0x3ac] ;  /* 0x0000eb00ff047b82 */ /* 0x000ef00000000800 */
[----:B------:R-:W4:Y:S01]  /*0350*/  LDC R5, c[0x0][0x3a4] ;  /* 0x0000e900ff057b82 */ /* 0x000f220000000800 */
[----:B--2---:R-:W2:Y:S07]  /*0360*/  MUFU.RCP R6, R6 ;  /* 0x0000000600067308 */ /* 0x004eae0000001000 */
[----:B------:R-:W3:Y:S01]  /*0370*/  LDC.64 R2, c[0x0][0x380] ;  /* 0x0000e000ff027b82 */ /* 0x000ee20000000a00 */
[----:B--2---:R-:W-:Y:S01]  /*0380*/  VIADD R8, R6, 0xffffffe ;  /* 0x0ffffffe06087836 */ /* 0x004fe20000000000 */
[----:B0-----:R-:W-:-:S03]  /*0390*/  LEA R6, R10, R7, 0x18 ;  /* 0x000000070a067211 */ /* 0x001fc600078ec0ff */
[----:B------:R0:W2:Y:S02]  /*03a0*/  F2I.FTZ.U32.TRUNC.NTZ R9, R8 ;  /* 0x0000000800097305 */ /* 0x0000a4000021f000 */
[----:B0-----:R-:W-:Y:S01]  /*03b0*/  IMAD.MOV.U32 R8, RZ, RZ, RZ ;  /* 0x000000ffff087224 */ /* 0x001fe200078e00ff */
[----:B--2---:R-:W-:-:S05]  /*03c0*/  IADD3 R13, PT, PT, RZ, -R9, RZ ;  /* 0x80000009ff0d7210 */ /* 0x004fca0007ffe0ff */
[----:B------:R-:W-:-:S04]  /*03d0*/  IMAD R13, R13, R0, RZ ;  /* 0x000000000d0d7224 */ /* 0x000fc800078e02ff */
[----:B------:R-:W-:-:S04]  /*03e0*/  IMAD.HI.U32 R7, R9, R13, R8 ;  /* 0x0000000d09077227 */ /* 0x000fc800078e0008 */
[----:B------:R-:W-:Y:S02]  /*03f0*/  IMAD.MOV.U32 R9, RZ, RZ, R16 ;  /* 0x000000ffff097224 */ /* 0x000fe400078e0010 */
[----:B-1--4-:R-:W-:-:S07]  /*0400*/  IMAD R8, R11, UR9, RZ ;  /* 0x000000090b087c24 */ /* 0x012fce000f8e02ff */
.L_x_47:
[----:B------:R-:W-:Y:S01]  /*0410*/  IABS R12, R9 ;  /* 0x00000009000c7213 */ /* 0x000fe20000000000 */
[----:B------:R-:W-:Y:S01]  /*0420*/  BSSY.RECONVERGENT B1, `(.L_x_44) ;  /* 0x000001e000017945 */ /* 0x000fe20003800200 */
[----:B---3--:R-:W-:-:S03]  /*0430*/  IABS R14, R4 ;  /* 0x00000004000e7213 */ /* 0x008fc60000000000 */
[----:B------:R-:W-:-:S05]  /*0440*/  IMAD.HI.U32 R10, R7, R12, RZ ;  /* 0x0000000c070a7227 */ /* 0x000fca00078e00ff */
[----:B------:R-:W-:-:S05]  /*0450*/  IADD3 R11, PT, PT, -R10, RZ, RZ ;  /* 0x000000ff0a0b7210 */ /* 0x000fca0007ffe1ff */
[----:B------:R-:W-:-:S05]  /*0460*/  IMAD R11, R14, R11, R12 ;  /* 0x0000000b0e0b7224 */ /* 0x000fca00078e020c */
[----:B------:R-:W-:-:S13]  /*0470*/  ISETP.GT.U32.AND P1, PT, R0, R11, PT ;  /* 0x0000000b0000720c */ /* 0x000fda0003f24070 */
[----:B------:R-:W-:Y:S02]  /*0480*/  @!P1 IMAD.IADD R11, R11, 0x1, -R14 ;  /* 0x000000010b0b9824 */ /* 0x000fe400078e0a0e */
[----:B------:R-:W-:Y:S01]  /*0490*/  @!P1 VIADD R10, R10, 0x1 ;  /* 0x000000010a0a9836 */ /* 0x000fe20000000000 */
[----:B------:R-:W-:Y:S02]  /*04a0*/  ISETP.NE.AND P1, PT, R4, RZ, PT ;  /* 0x000000ff0400720c */ /* 0x000fe40003f25270 */
[----:B------:R-:W-:Y:S02]  /*04b0*/  ISETP.GE.U32.AND P0, PT, R11, R0, PT ;  /* 0x000000000b00720c */ /* 0x000fe40003f06070 */
[----:B------:R-:W-:-:S04]  /*04c0*/  LOP3.LUT R11, R9, R4, RZ, 0x3c, !PT ;  /* 0x00000004090b7212 */ /* 0x000fc800078e3cff */
[----:B------:R-:W-:-:S07]  /*04d0*/  ISETP.GE.AND P2, PT, R11, RZ, PT ;  /* 0x000000ff0b00720c */ /* 0x000fce0003f46270 */
[----:B------:R-:W-:-:S05]  /*04e0*/  @P0 IADD3 R10, PT, PT, R10, 0x1, RZ ;  /* 0x000000010a0a0810 */ /* 0x000fca0007ffe0ff */
[----:B------:R-:W-:-:S04]  /*04f0*/  IMAD.MOV.U32 R13, RZ, RZ, R10 ;  /* 0x000000ffff0d7224 */ /* 0x000fc800078e000a */
[----:B------:R-:W-:Y:S01]  /*0500*/  @!P2 IMAD.MOV R13, RZ, RZ, -R13 ;  /* 0x000000ffff0da224 */ /* 0x000fe200078e0a0d */
[----:B------:R-:W-:-:S04]  /*0510*/  @!P1 LOP3.LUT R13, RZ, R4, RZ, 0x33, !PT ;  /* 0x00000004ff0d9212 */ /* 0x000fc800078e33ff */
[----:B------:R-:W-:Y:S01]  /*0520*/  IADD3 R14, PT, PT, R13, UR5, RZ ;  /* 0x000000050d0e7c10 */ /* 0x000fe2000fffe0ff */
        /* <DEDUP_REMOVED lines=12> */
.L_x_45:
[----:B------:R-:W-:-:S07]  /*05f0*/  PRMT R10, RZ, 0x7610, R10 ;  /* 0x00007610ff0a7816 */ /* 0x000fce000000000a */
.L_x_46:
[----:B------:R-:W-:Y:S05]  /*0600*/  BSYNC.RECONVERGENT B1 ;  /* 0x0000000000017941 */ /* 0x000fea0003800200 */
.L_x_44:
[----:B0-----:R-:W-:Y:S02]  /*0610*/  IMAD R11, R13, R4, R12 ;  /* 0x000000040d0b7224 */ /* 0x001fe400078e020c */
[----:B------:R-:W-:-:S03]  /*0620*/  IMAD.IADD R9, R8, 0x1, R9 ;  /* 0x0000000108097824 */ /* 0x000fc600078e0209 */
[----:B------:R-:W-:Y:S02]  /*0630*/  LEA R11, R11, R6, 0x1 ;  /* 0x000000060b0b7211 */ /* 0x000fe400078e08ff */
[----:B------:R-:W-:-:S03]  /*0640*/  ISETP.GE.AND P0, PT, R9, UR6, PT ;  /* 0x0000000609007c0c */ /* 0x000fc6000bf06270 */
[----:B-----5:R0:W-:Y:S10]  /*0650*/  STS.U16 [R11], R10 ;  /* 0x0000000a0b007388 */ /* 0x0201f40000000400 */
[----:B0-----:R-:W-:Y:S05]  /*0660*/  @!P0 BRA `(.L_x_47) ;  /* 0xfffffffc00688947 */ /* 0x001fea000383ffff */
.L_x_43:
[----:B------:R-:W-:Y:S05]  /*0670*/  BSYNC.RECONVERGENT B0 ;  /* 0x0000000000007941 */ /* 0x000fea0003800200 */
.L_x_42:
[----:B------:R-:W0:Y:S02]  /*0680*/  LDCU UR4, c[0x0][0x3a4] ;  /* 0x00007480ff0477ac */ /* 0x000e240008000800 */
[----:B0-----:R-:W-:Y:S01]  /*0690*/  UISETP.GE.AND UP0, UPT, UR4, 0x1, UPT ;  /* 0x000000010400788c */ /* 0x001fe2000bf06270 */
[----:B------:R-:W-:Y:S08]  /*06a0*/  BAR.SYNC.DEFER_BLOCKING 0x0 ;  /* 0x0000000000007b1d */ /* 0x000ff00000010000 */
[----:B------:R-:W-:Y:S05]  /*06b0*/  BRA.U !UP0, `(.L_x_48) ;  /* 0x00000019088c7547 */ /* 0x000fea000b800000 */
[----:B------:R-:W0:Y:S01]  /*06c0*/  LDCU UR8, c[0x0][0x364] ;  /* 0x00006c80ff0877ac */ /* 0x000e220008000800 */
[----:B------:R-:W1:Y:S01]  /*06d0*/  S2UR UR11, SR_CgaCtaId ;  /* 0x00000000000b79c3 */ /* 0x000e620000008800 */
[C---:B------:R-:W-:Y:S01]  /*06e0*/  LOP3.LUT R19, R4.reuse, 0x7, RZ, 0xc0, !PT ;  /* 0x0000000704137812 */ /* 0x040fe200078ec0ff */
[----:B------:R-:W2:Y:S01]  /*06f0*/  LDCU UR12, c[0x0][0x3b0] ;  /* 0x00007600ff0c77ac */ /* 0x000ea20008000800 */
[C---:B------:R-:W-:Y:S02]  /*0700*/  LOP3.LUT R18, R4.reuse, 0x3, RZ, 0xc0, !PT ;  /* 0x0000000304127812 */ /* 0x040fe400078ec0ff */
[----:B------:R-:W-:Y:S01]  /*0710*/  LOP3.LUT R10, R4, 0x7ffffff8, RZ, 0xc0, !PT ;  /* 0x7ffffff8040a7812 */ /* 0x000fe200078ec0ff */
[----:B------:R-:W-:Y:S01]  /*0720*/  UMOV UR7, 0x400 ;  /* 0x0000040000077882 */ /* 0x000fe20000000000 */
[----:B------:R-:W-:Y:S01]  /*0730*/  UIADD3 UR4, UPT, UPT, UR4, 0x3f, URZ ;  /* 0x0000003f04047890 */ /* 0x000fe2000fffe0ff */
[----:B------:R-:W-:Y:S01]  /*0740*/  LOP3.LUT R9, R16, 0x3f, RZ, 0xc0, !PT ;  /* 0x0000003f10097812 */ /* 0x000fe200078ec0ff */
[----:B0-----:R-:W-:Y:S01]  /*0750*/  UIMAD UR8, UR9, UR8, URZ ;  /* 0x00000008090872a4 */ /* 0x001fe2000f8e02ff */
[----:B--2---:R-:W-:-:S05]  /*0760*/  FMUL R17, RZ, UR12 ;  /* 0x0000000cff117c20 */ /* 0x004fca0008400000 */
[----:B------:R-:W-:Y:S01]  /*0770*/  VIADD R14, R16, UR8 ;  /* 0x00000008100e7c36 */ /* 0x000fe20008000000 */
[----:B------:R-:W-:Y:S01]  /*0780*/  IADD3 R7, PT, PT, RZ, -UR8, RZ ;  /* 0x80000008ff077c10 */ /* 0x000fe2000fffe0ff */
[----:B-1----:R-:W-:Y:S01]  /*0790*/  ULEA UR7, UR11, UR7, 0x18 ;  /* 0x000000070b077291 */ /* 0x002fe2000f8ec0ff */
[----:B------:R-:W0:Y:S01]  /*07a0*/  I2F.U32.RP R0, UR8 ;  /* 0x0000000800007d06 */ /* 0x000e220008209000 */
[----:B------:R-:W-:Y:S02]  /*07b0*/  ISETP.NE.U32.AND P2, PT, RZ, UR8, PT ;  /* 0x00000008ff007c0c */ /* 0x000fe4000bf45070 */
[C---:B------:R-:W-:Y:S02]  /*07c0*/  ISETP.GE.U32.AND P0, PT, R14.reuse, 0x1000, PT ;  /* 0x000010000e00780c */ /* 0x040fe40003f06070 */
[----:B------:R-:W-:Y:S02]  /*07d0*/  VIMNMX.U32 R5, PT, PT, R14, 0x1000, !PT ;  /* 0x000010000e057848 */ /* 0x000fe40007fe0000 */
[----:B------:R-:W-:-:S02]  /*07e0*/  SEL R12, RZ, 0x1, P0 ;  /* 0x00000001ff0c7807 */ /* 0x000fc40000000000 */
[----:B------:R-:W-:Y:S01]  /*07f0*/  LEA R11, R4, UR7, 0x7 ;  /* 0x00000007040b7c11 */ /* 0x000fe2000f8e38ff */
[----:B------:R-:W-:Y:S01]  /*0800*/  USHF.R.U32.HI UR7, URZ, 0x6, UR4 ;  /* 0x00000006ff077899 */ /* 0x000fe20008011604 */
[----:B------:R-:W-:Y:S02]  /*0810*/  IADD3 R5, PT, PT, R5, -R14, -R12 ;  /* 0x8000000e05057210 */ /* 0x000fe40007ffe80c */
[----:B------:R-:W-:Y:S01]  /*0820*/  IADD3 R6, PT, PT, R14, UR8, RZ ;  /* 0x000000080e067c10 */ /* 0x000fe2000fffe0ff */
[C---:B------:R-:W-:Y:S01]  /*0830*/  IMAD R8, R4.reuse, 0x80, R11 ;  /* 0x0000008004087824 */ /* 0x040fe200078e020b */
[----:B0-----:R-:W0:Y:S01]  /*0840*/  MUFU.RCP R0, R0 ;  /* 0x0000000000007308 */ /* 0x001e220000001000 */
[----:B------:R-:W-:Y:S02]  /*0850*/  UMOV UR4, URZ ;  /* 0x000000ff00047c82 */ /* 0x000fe40008000000 */
[----:B------:R-:W-:Y:S02]  /*0860*/  IMAD R4, R4, 0x80, R8 ;  /* 0x0000008004047824 */ /* 0x000fe400078e0208 */
[----:B0-----:R-:W-:-:S04]  /*0870*/  VIADD R2, R0, 0xffffffe ;  /* 0x0ffffffe00027836 */ /* 0x001fc80000000000 */
[----:B------:R0:W1:Y:S02]  /*0880*/  F2I.FTZ.U32.TRUNC.NTZ R3, R2 ;  /* 0x0000000200037305 */ /* 0x000064000021f000 */
[----:B0-----:R-:W-:Y:S02]  /*0890*/  IMAD.MOV.U32 R2, RZ, RZ, RZ ;  /* 0x000000ffff027224 */ /* 0x001fe400078e00ff */
[----:B-1----:R-:W-:-:S04]  /*08a0*/  IMAD R7, R7, R3, RZ ;  /* 0x0000000307077224 */ /* 0x002fc800078e02ff */
[----:B------:R-:W-:Y:S01]  /*08b0*/  IMAD.HI.U32 R0, R3, R7, R2 ;  /* 0x0000000703007227 */ /* 0x000fe200078e0002 */
[----:B------:R-:W-:-:S05]  /*08c0*/  LOP3.LUT R7, R14, 0x3f, RZ, 0xc0, !PT ;  /* 0x0000003f0e077812 */ /* 0x000fca00078ec0ff */
[----:B------:R-:W-:-:S05]  /*08d0*/  IMAD.HI.U32 R3, R0, R5, RZ ;  /* 0x0000000500037227 */ /* 0x000fca00078e00ff */
[----:B------:R-:W-:-:S05]  /*08e0*/  IADD3 R0, PT, PT, -R3, RZ, RZ ;  /* 0x000000ff03007210 */ /* 0x000fca0007ffe1ff */
[----:B------:R-:W-:-:S05]  /*08f0*/  IMAD R5, R0, UR8, R5 ;  /* 0x0000000800057c24 */ /* 0x000fca000f8e0205 */
[----:B------:R-:W-:-:S13]  /*0900*/  ISETP.GE.U32.AND P0, PT, R5, UR8, PT ;  /* 0x0000000805007c0c */ /* 0x000fda000bf06070 */
[----:B------:R-:W-:Y:S02]  /*0910*/  @P0 VIADD R5, R5, -UR8 ;  /* 0x8000000805050c36 */ /* 0x000fe40008000000 */
[----:B------:R-:W-:-:S03]  /*0920*/  @P0 VIADD R3, R3, 0x1 ;  /* 0x0000000103030836 */ /* 0x000fc60000000000 */
[----:B------:R-:W-:Y:S02]  /*0930*/  ISETP.GE.U32.AND P1, PT, R5, UR8, PT ;  /* 0x0000000805007c0c */ /* 0x000fe4000bf26070 */
[----:B------:R-:W-:-:S11]  /*0940*/  LOP3.LUT R5, R6, 0x3f, RZ, 0xc0, !PT ;  /* 0x0000003f06057812 */ /* 0x000fd600078ec0ff */
[----:B------:R-:W-:Y:S02]  /*0950*/  @P1 IADD3 R3, PT, PT, R3, 0x1, RZ ;  /* 0x0000000103031810 */ /* 0x000fe40007ffe0ff */
[----:B------:R-:W-:-:S05]  /*0960*/  @!P2 LOP3.LUT R3, RZ, UR8, RZ, 0x33, !PT ;  /* 0x00000008ff03ac12 */ /* 0x000fca000f8e33ff */
[----:B------:R-:W-:-:S05]  /*0970*/  IMAD.IADD R12, R12, 0x1, R3 ;  /* 0x000000010c0c7824 */ /* 0x000fca00078e0203 */
[----:B------:R-:W-:-:S07]  /*0980*/  LOP3.LUT R15, R12, 0x3, RZ, 0xc0, !PT ;  /* 0x000000030c0f7812 */ /* 0x000fce00078ec0ff */
.L_x_79:
[----:B------:R-:W-:Y:S01]  /*0990*/  ISETP.GE.AND P0, PT, R16, UR6, PT ;  /* 0x0000000610007c0c */ /* 0x000fe2000bf06270 */
[----:B------:R-:W-:Y:S01]  /*09a0*/  IMAD.U32 R0, RZ, RZ, UR4 ;  /* 0x00000004ff007e24 */ /* 0x000fe2000f8e00ff */
[----:B------:R-:W-:Y:S01]  /*09b0*/  UIADD3 UR4, UPT, UPT, UR4, 0x1, URZ ;  /* 0x0000000104047890 */ /* 0x000fe2000fffe0ff */
[----:B------:R-:W-:Y:S01]  /*09c0*/  BSSY.RECONVERGENT B0, `(.L_x_49) ;  /* 0x000006a000007945 */ /* 0x000fe20003800200 */
[----:B------:R-:W0:Y:S01]  /*09d0*/  LDCU UR11, c[0x0][0x3a8] ;  /* 0x00007500ff0b77ac */ /* 0x000e220008000800 */
[----:B-1----:R-:W1:Y:S01]  /*09e0*/  LDCU UR12, c[0x0][0x3a8] ;  /* 0x00007500ff0c77ac */ /* 0x002e620008000800 */
[----:B------:R-:W-:-:S07]  /*09f0*/  UISETP.NE.AND UP1, UPT, UR4, UR7, UPT ;  /* 0x000000070400728c */ /* 0x000fce000bf25270 */
[----:B--2---:R-:W-:Y:S05]  /*0a00*/  @P0 BRA `(.L_x_50) ;  /* 0x0000000400940947 */ /* 0x004fea0003800000 */
        /* <DEDUP_REMOVED lines=8> */
[----:B--2---:R-:W-:Y:S02]  /*0a90*/  HFMA2 R2, -RZ, RZ, 0, 0 ;  /* 0x00000000ff027431 */ /* 0x004fe400000001ff */
[----:B---3--:R-:W-:-:S04]  /*0aa0*/  IMAD.MOV R20, RZ, RZ, -R3 ;  /* 0x000000ffff147224 */ /* 0x008fc800078e0a03 */
[----:B------:R-:W-:Y:S02]  /*0ab0*/  IMAD R23, R20, R21, RZ ;  /* 0x0000001514177224 */ /* 0x000fe400078e02ff */
[----:B------:R-:W-:Y:S02]  /*0ac0*/  IMAD.MOV.U32 R20, RZ, RZ, R16 ;  /* 0x000000ffff147224 */ /* 0x000fe400078e0010 */
[----:B------:R-:W-:-:S07]  /*0ad0*/  IMAD.HI.U32 R22, R3, R23, R2 ;  /* 0x0000001703167227 */ /* 0x000fce00078e0002 */
.L_x_55:
[----:B------:R-:W2:Y:S01]  /*0ae0*/  LDC R23, c[0x0][0x3ac] ;  /* 0x0000eb00ff177b82 */ /* 0x000ea20000000800 */
[----:B------:R-:W-:Y:S01]  /*0af0*/  IABS R2, R20 ;  /* 0x0000001400027213 */ /* 0x000fe20000000000 */
[----:B------:R-:W-:Y:S04]  /*0b00*/  BSSY.RECONVERGENT B2, `(.L_x_52) ;  /* 0x000001e000027945 */ /* 0x000fe80003800200 */
[----:B------:R-:W-:-:S04]  /*0b10*/  IMAD.HI.U32 R24, R22, R2, RZ ;  /* 0x0000000216187227 */ /* 0x000fc800078e00ff */
[----:B------:R-:W-:Y:S01]  /*0b20*/  IMAD.MOV R3, RZ, RZ, -R24 ;  /* 0x000000ffff037224 */ /* 0x000fe200078e0a18 */
[----:B--2---:R-:W-:-:S05]  /*0b30*/  IABS R13, R23 ;  /* 0x00000017000d7213 */ /* 0x004fca0000000000 */
[----:B------:R-:W-:Y:S02]  /*0b40*/  IMAD R2, R13, R3, R2 ;  /* 0x000000030d027224 */ /* 0x000fe400078e0202 */
[----:B------:R-:W2:Y:S03]  /*0b50*/  LDC R3, c[0x0][0x3a4] ;  /* 0x0000e900ff037b82 */ /* 0x000ea60000000800 */
[----:B------:R-:W-:-:S13]  /*0b60*/  ISETP.GT.U32.AND P3, PT, R21, R2, PT ;  /* 0x000000021500720c */ /* 0x000fda0003f64070 */
[----:B------:R-:W-:Y:S01]  /*0b70*/  @!P3 IMAD.IADD R2, R2, 0x1, -R13 ;  /* 0x000000010202b824 */ /* 0x000fe200078e0a0d */
[----:B------:R-:W-:Y:S02]  /*0b80*/  @!P3 IADD3 R24, PT, PT, R24, 0x1, RZ ;  /* 0x000000011818b810 */ /* 0x000fe40007ffe0ff */
[----:B------:R-:W-:Y:S02]  /*0b90*/  ISETP.NE.AND P3, PT, R23, RZ, PT ;  /* 0x000000ff1700720c */ /* 0x000fe40003f65270 */
[----:B------:R-:W-:Y:S02]  /*0ba0*/  ISETP.GE.U32.AND P2, PT, R2, R21, PT ;  /* 0x000000150200720c */ /* 0x000fe40003f46070 */
[----:B------:R-:W-:-:S04]  /*0bb0*/  LOP3.LUT R2, R20, R23, RZ, 0x3c, !PT ;  /* 0x0000001714027212 */ /* 0x000fc800078e3cff */
[----:B------:R-:W-:-:S07]  /*0bc0*/  ISETP.GE.AND P1, PT, R2, RZ, PT ;  /* 0x000000ff0200720c */ /* 0x000fce0003f26270 */
[----:B------:R-:W-:-:S06]  /*0bd0*/  @P2 VIADD R24, R24, 0x1 ;  /* 0x0000000118182836 */ /* 0x000fcc0000000000 */
[----:B------:R-:W-:Y:S01]  /*0be0*/  @!P1 IMAD.MOV R24, RZ, RZ, -R24 ;  /* 0x000000ffff189224 */ /* 0x000fe200078e0a18 */
[----:B------:R-:W-:-:S04]  /*0bf0*/  @!P3 LOP3.LUT R24, RZ, R23, RZ, 0x33, !PT ;  /* 0x00000017ff18b212 */ /* 0x000fc800078e33ff */
[----:B------:R-:W-:Y:S01]  /*0c00*/  LEA R2, R0, R24, 0x6 ;  /* 0x0000001800027211 */ /* 0x000fe200078e30ff */
[----:B------:R-:W-:-:S03]  /*0c10*/  IMAD.MOV R26, RZ, RZ, -R24 ;  /* 0x000000ffff1a7224 */ /* 0x000fc600078e0a18 */
[----:B--2---:R-:W-:Y:S01]  /*0c20*/  ISETP.GE.OR P1, PT, R2, R3, !P0 ;  /* 0x000000030200720c */ /* 0x004fe20004726670 */
[----:B------:R-:W-:-:S12]  /*0c30*/  IMAD R26, R23, R26, R20 ;  /* 0x0000001a171a7224 */ /* 0x000fd800078e0214 */
[----:B------:R-:W-:Y:S05]  /*0c40*/  @P1 BRA `(.L_x_53) ;  /* 0x0000000000201947 */ /* 0x000fea0003800000 */
[----:B------:R-:W-:Y:S02]  /*0c50*/  IMAD R2, R3, UR13, R2 ;  /* 0x0000000d03027c24 */ /* 0x000fe4000f8e0202 */
[----:B0-----:R-:W-:-:S04]  /*0c60*/  IMAD.U32 R25, RZ, RZ, UR11 ;  /* 0x0000000bff197e24 */ /* 0x001fc8000f8e00ff */
[----:B------:R-:W-:Y:S02]  /*0c70*/  IMAD R25, R2, R25, UR10 ;  /* 0x0000000a02197e24 */ /* 0x000fe4000f8e0219 */
[----:B------:R-:W0:Y:S02]  /*0c80*/  LDC.64 R2, c[0x0][0x388] ;  /* 0x0000e200ff027b82 */ /* 0x000e240000000a00 */
[----:B------:R-:W-:-:S04]  /*0c90*/  IMAD R25, R25, R23, R26 ;  /* 0x0000001719197224 */ /* 0x000fc800078e021a */
[----:B0-----:R-:W-:-:S06]  /*0ca0*/  IMAD.WIDE R2, R25, 0x2, R2 ;  /* 0x0000000219027825 */ /* 0x001fcc00078e0202 */
[----:B------:R2:W5:Y:S01]  /*0cb0*/  LDG.E.U16.CONSTANT R2, desc[UR14][R2.64] ;  /* 0x0000000e02027981 */ /* 0x000562000c1e9500 */
[----:B------:R-:W-:Y:S05]  /*0cc0*/  BRA `(.L_x_54) ;  /* 0x0000000000047947 */ /* 0x000fea0003800000 */
.L_x_53:
[----:B------:R-:W-:-:S07]  /*0cd0*/  PRMT R2, RZ, 0x7610, R2 ;  /* 0x00007610ff027816 */ /* 0x000fce0000000002 */
.L_x_54:
[----:B01----:R-:W-:Y:S05]  /*0ce0*/  BSYNC.RECONVERGENT B2 ;  /* 0x0000000000027941 */ /* 0x003fea0003800200 */
.L_x_52:
[----:B------:R-:W-:Y:S02]  /*0cf0*/  IMAD R24, R24, R23, R26 ;  /* 0x0000001718187224 */ /* 0x000fe400078e021a */
[----:B------:R-:W-:-:S03]  /*0d00*/  VIADD R20, R20, UR8 ;  /* 0x0000000814147c36 */ /* 0x000fc60008000000 */
[----:B--2---:R-:W-:Y:S02]  /*0d10*/  LEA R3, R24, R11, 0x1 ;  /* 0x0000000b18037211 */ /* 0x004fe400078e08ff */
[----:B------:R-:W-:-:S03]  /*0d20*/  ISETP.GE.AND P1, PT, R20, UR6, PT ;  /* 0x0000000614007c0c */ /* 0x000fc6000bf26270 */
[----:B-----5:R2:W-:Y:S10]  /*0d30*/  STS.U16 [R3], R2 ;  /* 0x0000000203007388 */ /* 0x0205f40000000400 */
[----:B--2---:R-:W-:Y:S05]  /*0d40*/  @!P1 BRA `(.L_x_55) ;  /* 0xfffffffc00649947 */ /* 0x004fea000383ffff */
[----:B------:R-:W-:Y:S05]  /*0d50*/  BSYNC.RECONVERGENT B1 ;  /* 0x0000000000017941 */ /* 0x000fea0003800200 */
.L_x_51:
[----:B------:R-:W0:Y:S08]  /*0d60*/  I2F.RP R22, R13 ;  /* 0x0000000d00167306 */ /* 0x000e300000209400 */
[----:B0-----:R-:W0:Y:S02]  /*0d70*/  MUFU.RCP R22, R22 ;  /* 0x0000001600167308 */ /* 0x001e240000001000 */
[----:B0-----:R-:W-:-:S06]  /*0d80*/  VIADD R2, R22, 0xffffffe ;  /* 0x0ffffffe16027836 */ /* 0x001fcc0000000000 */
[----:B------:R0:W1:Y:S02]  /*0d90*/  F2I.FTZ.U32.TRUNC.NTZ R3, R2 ;  /* 0x0000000200037305 */ /* 0x000064000021f000 */
[----:B0-----:R-:W-:Y:S01]  /*0da0*/  IMAD.MOV.U32 R2, RZ, RZ, RZ ;  /* 0x000000ffff027224 */ /* 0x001fe200078e00ff */
[----:B-1----:R-:W-:-:S05]  /*0db0*/  IADD3 R20, PT, PT, RZ, -R3, RZ ;  /* 0x80000003ff147210 */ /* 0x002fca0007ffe0ff */
[----:B------:R-:W-:Y:S02]  /*0dc0*/  IMAD R21, R20, R13, RZ ;  /* 0x0000000d14157224 */ /* 0x000fe400078e02ff */
[----:B------:R-:W-:Y:S02]  /*0dd0*/  IMAD.MOV.U32 R20, RZ, RZ, R16 ;  /* 0x000000ffff147224 */ /* 0x000fe400078e0010 */
[----:B------:R-:W-:-:S07]  /*0de0*/  IMAD.HI.U32 R21, R3, R21, R2 ;  /* 0x0000001503157227 */ /* 0x000fce00078e0002 */
.L_x_59:
[----:B0-2---:R-:W0:Y:S01]  /*0df0*/  LDC R23, c[0x0][0x3ac] ;  /* 0x0000eb00ff177b82 */ /* 0x005e220000000800 */
[----:B------:R-:W-:Y:S01]  /*0e00*/  IABS R2, R20 ;  /* 0x0000001400027213 */ /* 0x000fe20000000000 */
[----:B------:R-:W-:Y:S04]  /*0e10*/  BSSY.RECONVERGENT B1, `(.L_x_56) ;  /* 0x000001e000017945 */ /* 0x000fe80003800200 */
[----:B------:R-:W-:-:S05]  /*0e20*/  IMAD.HI.U32 R25, R21, R2, RZ ;  /* 0x0000000215197227 */ /* 0x000fca00078e00ff */
[----:B------:R-:W-:Y:S02]  /*0e30*/  IADD3 R3, PT, PT, -R25, RZ, RZ ;  /* 0x000000ff19037210 */ /* 0x000fe40007ffe1ff */
[----:B0-----:R-:W-:-:S05]  /*0e40*/  IABS R27, R23 ;  /* 0x00000017001b7213 */ /* 0x001fca0000000000 */
[----:B------:R-:W-:-:S05]  /*0e50*/  IMAD R2, R27, R3, R2 ;  /* 0x000000031b027224 */ /* 0x000fca00078e0202 */
[----:B------:R-:W-:-:S13]  /*0e60*/  ISETP.GT.U32.AND P3, PT, R13, R2, PT ;  /* 0x000000020d00720c */ /* 0x000fda0003f64070 */
[----:B------:R-:W-:Y:S02]  /*0e70*/  @!P3 IMAD.IADD R2, R2, 0x1, -R27 ;  /* 0x000000010202b824 */ /* 0x000fe400078e0a1b */
[----:B------:R-:W0:Y:S01]  /*0e80*/  LDC R27, c[0x0][0x3a4] ;  /* 0x0000e900ff1b7b82 */ /* 0x000e220000000800 */
[----:B------:R-:W-:Y:S01]  /*0e90*/  @!P3 VIADD R25, R25, 0x1 ;  /* 0x000000011919b836 */ /* 0x000fe20000000000 */
[----:B------:R-:W-:Y:S02]  /*0ea0*/  ISETP.NE.AND P3, PT, R23, RZ, PT ;  /* 0x000000ff1700720c */ /* 0x000fe40003f65270 */
[----:B------:R-:W-:Y:S02]  /*0eb0*/  ISETP.GE.U32.AND P2, PT, R2, R13, PT ;  /* 0x0000000d0200720c */ /* 0x000fe40003f46070 */
[----:B------:R-:W-:-:S04]  /*0ec0*/  LOP3.LUT R2, R20, R23, RZ, 0x3c, !PT ;  /* 0x0000001714027212 */ /* 0x000fc800078e3cff */
[----:B------:R-:W-:-:S07]  /*0ed0*/  ISETP.GE.AND P1, PT, R2, RZ, PT ;  /* 0x000000ff0200720c */ /* 0x000fce0003f26270 */
[----:B------:R-:W-:-:S06]  /*0ee0*/  @P2 IADD3 R25, PT, PT, R25, 0x1, RZ ;  /* 0x0000000119192810 */ /* 0x000fcc0007ffe0ff */
[----:B------:R-:W-:Y:S01]  /*0ef0*/  @!P1 IMAD.MOV R25, RZ, RZ, -R25 ;  /* 0x000000ffff199224 */ /* 0x000fe200078e0a19 */
[----:B------:R-:W-:-:S04]  /*0f00*/  @!P3 LOP3.LUT R25, RZ, R23, RZ, 0x33, !PT ;  /* 0x00000017ff19b212 */ /* 0x000fc800078e33ff */
[----:B------:R-:W-:Y:S01]  /*0f10*/  IADD3 R22, PT, PT, -R25, RZ, RZ ;  /* 0x000000ff19167210 */ /* 0x000fe20007ffe1ff */
[----:B------:R-:W-:-:S04]  /*0f20*/  IMAD R24, R0, 0x40, R25 ;  /* 0x0000004000187824 */ /* 0x000fc800078e0219 */
[----:B------:R-:W-:Y:S01]  /*0f30*/  IMAD R22, R23, R22, R20 ;  /* 0x0000001617167224 */ /* 0x000fe200078e0214 */
[----:B0-----:R-:W-:-:S13]  /*0f40*/  ISETP.GE.OR P1, PT, R24, R27, !P0 ;  /* 0x0000001b1800720c */ /* 0x001fda0004726670 */
[----:B------:R-:W-:Y:S05]  /*0f50*/  @P1 BRA `(.L_x_57) ;  /* 0x0000000000201947 */ /* 0x000fea0003800000 */
[----:B------:R-:W0:Y:S01]  /*0f60*/  LDC.64 R2, c[0x0][0x390] ;  /* 0x0000e400ff027b82 */ /* 0x000e220000000a00 */
[----:B------:R-:W-:Y:S02]  /*0f70*/  IMAD R24, R27, UR13, R24 ;  /* 0x0000000d1b187c24 */ /* 0x000fe4000f8e0218 */
[----:B------:R-:W-:-:S04]  /*0f80*/  IMAD.U32 R27, RZ, RZ, UR12 ;  /* 0x0000000cff1b7e24 */ /* 0x000fc8000f8e00ff */
[----:B------:R-:W-:-:S04]  /*0f90*/  IMAD R24, R24, R27, UR10 ;  /* 0x0000000a18187e24 */ /* 0x000fc8000f8e021b */
[----:B------:R-:W-:-:S04]  /*0fa0*/  IMAD R27, R24, R23, R22 ;  /* 0x00000017181b7224 */ /* 0x000fc800078e0216 */
[----:B0-----:R-:W-:-:S06]  /*0fb0*/  IMAD.WIDE R2, R27, 0x2, R2 ;  /* 0x000000021b027825 */ /* 0x001fcc00078e0202 */
[----:B------:R0:W5:Y:S01]  /*0fc0*/  LDG.E.U16.CONSTANT R2, desc[UR14][R2.64] ;  /* 0x0000000e02027981 */ /* 0x000162000c1e9500 */
[----:B------:R-:W-:Y:S05]  /*0fd0*/  BRA `(.L_x_58) ;  /* 0x0000000000047947 */ /* 0x000fea0003800000 */
.L_x_57:
[----:B------:R-:W-:-:S07]  /*0fe0*/  PRMT R2, RZ, 0x7610, R2 ;  /* 0x00007610ff027816 */ /* 0x000fce0000000002 */
.L_x_58:
[----:B------:R-:W-:Y:S05]  /*0ff0*/  BSYNC.RECONVERGENT B1 ;  /* 0x0000000000017941 */ /* 0x000fea0003800200 */
.L_x_56:
[----:B------:R-:W-:Y:S01]  /*1000*/  IMAD R23, R25, R23, R22 ;  /* 0x0000001719177224 */ /* 0x000fe200078e0216 */
[----:B------:R-:W-:-:S03]  /*1010*/  IADD3 R20, PT, PT, R20, UR8, RZ ;  /* 0x0000000814147c10 */ /* 0x000fc6000fffe0ff */
[----:B------:R-:W-:Y:S01]  /*1020*/  IMAD R23, R23, 0x2, R8 ;  /* 0x0000000217177824 */ /* 0x000fe200078e0208 */
[----:B------:R-:W-:-:S04]  /*1030*/  ISETP.GE.AND P1, PT, R20, UR6, PT ;  /* 0x0000000614007c0c */ /* 0x000fc8000bf26270 */
[----:B-----5:R2:W-:Y:S09]  /*1040*/  STS.U16 [R23], R2 ;  /* 0x0000000217007388 */ /* 0x0205f20000000400 */
[----:B------:R-:W-:Y:S05]  /*1050*/  @!P1 BRA `(.L_x_59) ;  /* 0xfffffffc00649947 */ /* 0x000fea000383ffff */
.L_x_50:
[----:B01----:R-:W-:Y:S05]  /*1060*/  BSYNC.RECONVERGENT B0 ;  /* 0x0000000000007941 */ /* 0x003fea0003800200 */
.L_x_49:
        /* <DEDUP_REMOVED lines=9> */
[----:B--2---:R-:W-:-:S07]  /*1100*/  IMAD.MOV.U32 R2, RZ, RZ, R16 ;  /* 0x000000ffff027224 */ /* 0x004fce00078e0010 */
.L_x_75:
[----:B------:R-:W1:Y:S01]  /*1110*/  LDCU UR11, c[0x0][0x3a4] ;  /* 0x00007480ff0b77ac */ /* 0x000e620008000800 */
[----:B------:R-:W-:Y:S01]  /*1120*/  LOP3.LUT R3, R2, 0x3f, RZ, 0xc0, !PT ;  /* 0x0000003f02037812 */ /* 0x000fe200078ec0ff */
[----:B------:R-:W-:Y:S01]  /*1130*/  BSSY.RECONVERGENT B0, `(.L_x_64) ;  /* 0x0000090000007945 */ /* 0x000fe20003800200 */
[----:B------:R-:W-:Y:S02]  /*1140*/  SHF.R.U32.HI R13, RZ, 0x6, R2 ;  /* 0x00000006ff0d7819 */ /* 0x000fe40000011602 */
[----:B------:R-:W-:Y:S01]  /*1150*/  MOV R21, 0xff7fffff ;  /* 0xff7fffff00157802 */ /* 0x000fe20000000f00 */
[----:B------:R-:W-:-:S05]  /*1160*/  IMAD R20, R0, 0x40, R3 ;  /* 0x0000004000147824 */ /* 0x000fca00078e0203 */
[----:B------:R-:W-:-:S04]  /*1170*/  VIADDMNMX R20, R13, UR5, R20, !PT ;  /* 0x000000050d147c46 */ /* 0x000fc8000f800114 */
[----:B-1----:R-:W-:-:S13]  /*1180*/  ISETP.GE.AND P0, PT, R20, UR11, PT ;  /* 0x0000000b14007c0c */ /* 0x002fda000bf06270 */
        /* <DEDUP_REMOVED lines=12> */
.L_x_68:
[-CC-:B------:R-:W-:Y:S02]  /*1250*/  IMAD R25, R13, R20.reuse, R23.reuse ;  /* 0x000000140d197224 */ /* 0x180fe400078e0217 */
[----:B------:R-:W-:Y:S02]  /*1260*/  IMAD R26, R3, R20, R23 ;  /* 0x00000014031a7224 */ /* 0x000fe400078e0217 */
[----:B------:R-:W-:Y:S02]  /*1270*/  IMAD R24, R25, 0x2, R22 ;  /* 0x0000000219187824 */ /* 0x000fe400078e0216 */
[----:B------:R-:W-:Y:S01]  /*1280*/  VIADD R23, R23, 0x8 ;  /* 0x0000000817177836 */ /* 0x000fe20000000000 */
[----:B------:R-:W-:Y:S02]  /*1290*/  LEA R25, R26, R11, 0x1 ;  /* 0x0000000b1a197211 */ /* 0x000fe400078e08ff */
[----:B------:R-:W1:Y:S02]  /*12a0*/  LDS.U16 R26, [R24] ;  /* 0x00000000181a7984 */ /* 0x000e640000000400 */
[----:B------:R-:W-:-:S02]  /*12b0*/  ISETP.NE.AND P0, PT, R23, R10, PT ;  /* 0x0000000a1700720c */ /* 0x000fc40003f05270 */
[----:B------:R-:W2:Y:S01]  /*12c0*/  LDS.U16 R27, [R25] ;  /* 0x00000000191b7984 */ /* 0x000ea20000000400 */
[----:B-1----:R-:W-:Y:S02]  /*12d0*/  HADD2.F32 R26, -RZ, R26.H0_H0 ;  /* 0x2000001aff1a7230 */ /* 0x002fe40000004100 */
[----:B--2---:R-:W-:-:S05]  /*12e0*/  HADD2.F32 R27, -RZ, R27.H0_H0 ;  /* 0x2000001bff1b7230 */ /* 0x004fca0000004100 */
[----:B------:R-:W-:Y:S02]  /*12f0*/  FFMA R26, R26, R27, R21 ;  /* 0x0000001b1a1a7223 */ /* 0x000fe40000000015 */
[----:B------:R-:W1:Y:S04]  /*1300*/  LDS.U16 R21, [R24+0x2] ;  /* 0x0000020018157984 */ /* 0x000e680000000400 */
[----:B------:R-:W2:Y:S01]  /*1310*/  LDS.U16 R27, [R25+0x2] ;  /* 0x00000200191b7984 */ /* 0x000ea20000000400 */
        /* <DEDUP_REMOVED lines=32> */
[----:B------:R-:W-:Y:S01]  /*1520*/  FFMA R21, R26, R27, R21 ;  /* 0x0000001b1a157223 */ /* 0x000fe20000000015 */
[----:B------:R-:W-:Y:S06]  /*1530*/  @P0 BRA `(.L_x_68) ;  /* 0xfffffffc00440947 */ /* 0x000fec000383ffff */
[----:B0-----:R-:W-:Y:S05]  /*1540*/  BSYNC.RECONVERGENT B3 ;  /* 0x0000000000037941 */ /* 0x001fea0003800200 */
.L_x_67:
[----:B------:R-:W-:-:S07]  /*1550*/  IMAD.MOV.U32 R22, RZ, RZ, R10 ;  /* 0x000000ffff167224 */ /* 0x000fce00078e000a */
.L_x_66:
[----:B------:R-:W-:Y:S01]  /*1560*/  ISETP.NE.AND P0, PT, R19, RZ, PT ;  /* 0x000000ff1300720c */ /* 0x000fe20003f05270 */
[----:B------:R-:W-:-:S12]  /*1570*/  BSSY.RECONVERGENT B3, `(.L_x_69) ;  /* 0x0000049000037945 */ /* 0x000fd80003800200 */
[----:B------:R-:W-:Y:S05]  /*1580*/  @!P0 BRA `(.L_x_70) ;  /* 0x00000004001c8947 */ /* 0x000fea0003800000 */
[----:B------:R-:W-:Y:S01]  /*1590*/  IADD3 R23, PT, PT, R19, -0x1, RZ ;  /* 0xffffffff13177810 */ /* 0x000fe20007ffe0ff */
[----:B------:R-:W-:Y:S01]  /*15a0*/  BSSY.RECONVERGENT B4, `(.L_x_71) ;  /* 0x0000020000047945 */ /* 0x000fe20003800200 */
[----:B------:R-:W-:Y:S02]  /*15b0*/  ISETP.NE.AND P1, PT, R18, RZ, PT ;  /* 0x000000ff1200720c */ /* 0x000fe40003f25270 */
[----:B------:R-:W-:-:S13]  /*15c0*/  ISETP.GE.U32.AND P0, PT, R23, 0x3, PT ;  /* 0x000000031700780c */ /* 0x000fda0003f06070 */
[----:B------:R-:W-:Y:S05]  /*15d0*/  @!P0 BRA `(.L_x_72) ;  /* 0x0000000000708947 */ /* 0x000fea0003800000 */
[----:B------:R-:W1:Y:S01]  /*15e0*/  S2UR UR12, SR_CgaCtaId ;  /* 0x00000000000c79c3 */ /* 0x000e620000008800 */
[----:B------:R-:W-:Y:S01]  /*15f0*/  UMOV UR11, 0x400 ;  /* 0x00000400000b7882 */ /* 0x000fe20000000000 */
[-CC-:B------:R-:W-:Y:S02]  /*1600*/  IMAD R24, R3, R20.reuse, R22.reuse ;  /* 0x0000001403187224 */ /* 0x180fe400078e0216 */
[----:B------:R-:W-:Y:S02]  /*1610*/  IMAD R23, R13, R20, R22 ;  /* 0x000000140d177224 */ /* 0x000fe400078e0216 */
[----:B------:R-:W-:Y:S02]  /*1620*/  IMAD R24, R24, 0x2, R11 ;  /* 0x0000000218187824 */ /* 0x000fe400078e020b */
[----:B------:R-:W-:-:S03]  /*1630*/  VIADD R22, R22, 0x4 ;  /* 0x0000000416167836 */ /* 0x000fc60000000000 */
[----:B------:R-:W2:Y:S04]  /*1640*/  LDS.U16 R26, [R24] ;  /* 0x00000000181a7984 */ /* 0x000ea80000000400 */
[----:B------:R-:W3:Y:S01]  /*1650*/  LDS.U16 R28, [R24+0x4] ;  /* 0x00000400181c7984 */ /* 0x000ee20000000400 */
[----:B-1----:R-:W-:-:S06]  /*1660*/  ULEA UR11, UR12, UR11, 0x18 ;  /* 0x0000000b0c0b7291 */ /* 0x002fcc000f8ec0ff */
[----:B------:R-:W-:-:S05]  /*1670*/  LEA R23, R23, UR11, 0x1 ;  /* 0x0000000b17177c11 */ /* 0x000fca000f8e08ff */
[----:B------:R-:W1:Y:S01]  /*1680*/  LDS.U16 R25, [R23] ;  /* 0x0000000017197984 */ /* 0x000e620000000400 */
[----:B--2---:R-:W-:Y:S02]  /*1690*/  HADD2.F32 R27, -RZ, R26.H0_H0 ;  /* 0x2000001aff1b7230 */ /* 0x004fe40000004100 */
[----:B---3--:R-:W-:Y:S02]  /*16a0*/  HADD2.F32 R29, -RZ, R28.H0_H0 ;  /* 0x2000001cff1d7230 */ /* 0x008fe40000004100 */
[----:B-1----:R-:W-:Y:S02]  /*16b0*/  HADD2.F32 R26, -RZ, R25.H0_H0 ;  /* 0x20000019ff1a7230 */ /* 0x002fe40000004100 */
[----:B------:R-:W-:Y:S03]  /*16c0*/  LDS.U16 R25, [R23+0x2] ;  /* 0x0000020017197984 */ /* 0x000fe60000000400 */
[----:B------:R-:W-:-:S02]  /*16d0*/  FFMA R21, R26, R27, R21 ;  /* 0x0000001b1a157223 */ /* 0x000fc40000000015 */
[----:B------:R-:W1:Y:S02]  /*16e0*/  LDS.U16 R26, [R24+0x2] ;  /* 0x00000200181a7984 */ /* 0x000e640000000400 */
[----:B-1----:R-:W-:Y:S02]  /*16f0*/  HADD2.F32 R27, -RZ, R26.H0_H0 ;  /* 0x2000001aff1b7230 */ /* 0x002fe40000004100 */
[----:B------:R-:W-:Y:S02]  /*1700*/  HADD2.F32 R26, -RZ, R25.H0_H0 ;  /* 0x20000019ff1a7230 */ /* 0x000fe40000004100 */
[----:B------:R-:W1:Y:S03]  /*1710*/  LDS.U16 R25, [R24+0x6] ;  /* 0x0000060018197984 */ /* 0x000e660000000400 */
[----:B------:R-:W-:Y:S02]  /*1720*/  FFMA R21, R26, R27, R21 ;  /* 0x0000001b1a157223 */ /* 0x000fe40000000015 */
[----:B------:R-:W2:Y:S04]  /*1730*/  LDS.U16 R27, [R23+0x4] ;  /* 0x00000400171b7984 */ /* 0x000ea80000000400 */
[----:B------:R-:W3:Y:S01]  /*1740*/  LDS.U16 R26, [R23+0x6] ;  /* 0x00000600171a7984 */ /* 0x000ee20000000400 */
[----:B-1----:R-:W-:-:S02]  /*1750*/  HADD2.F32 R25, -RZ, R25.H0_H0 ;  /* 0x20000019ff197230 */ /* 0x002fc40000004100 */
[----:B--2---:R-:W-:Y:S02]  /*1760*/  HADD2.F32 R28, -RZ, R27.H0_H0 ;  /* 0x2000001bff1c7230 */ /* 0x004fe40000004100 */
[----:B---3--:R-:W-:-:S03]  /*1770*/  HADD2.F32 R26, -RZ, R26.H0_H0 ;  /* 0x2000001aff1a7230 */ /* 0x008fc60000004100 */
[----:B------:R-:W-:-:S04]  /*1780*/  FFMA R21, R28, R29, R21 ;  /* 0x0000001d1c157223 */ /* 0x000fc80000000015 */
[----:B------:R-:W-:-:S07]  /*1790*/  FFMA R21, R26, R25, R21 ;  /* 0x000000191a157223 */ /* 0x000fce0000000015 */
.L_x_72:
[----:B0-----:R-:W-:Y:S05]  /*17a0*/  BSYNC.RECONVERGENT B4 ;  /* 0x0000000000047941 */ /* 0x001fea0003800200 */
.L_x_71:
        /* <DEDUP_REMOVED lines=9> */
[----:B------:R-:W-:Y:S01]  /*1840*/  VIADD R22, R22, 0x2 ;  /* 0x0000000216167836 */ /* 0x000fe20000000000 */
[----:B------:R-:W-:-:S05]  /*1850*/  LEA R27, R24, R11, 0x1 ;  /* 0x0000000b181b7211 */ /* 0x000fca00078e08ff */
[----:B------:R-:W1:Y:S01]  /*1860*/  LDS.U16 R28, [R27] ;  /* 0x000000001b1c7984 */ /* 0x000e620000000400 */
[----:B0-----:R-:W-:-:S06]  /*1870*/  ULEA UR11, UR12, UR11, 0x18 ;  /* 0x0000000b0c0b7291 */ /* 0x001fcc000f8ec0ff */
[----:B------:R-:W-:Y:S02]  /*1880*/  LEA R25, R23, UR11, 0x1 ;  /* 0x0000000b17197c11 */ /* 0x000fe4000f8e08ff */
[----:B------:R-:W0:Y:S04]  /*1890*/  LDS.U16 R23, [R27+0x2] ;  /* 0x000002001b177984 */ /* 0x000e280000000400 */
[----:B------:R-:W2:Y:S04]  /*18a0*/  LDS.U16 R26, [R25] ;  /* 0x00000000191a7984 */ /* 0x000ea80000000400 */
[----:B------:R-:W3:Y:S01]  /*18b0*/  LDS.U16 R24, [R25+0x2] ;  /* 0x0000020019187984 */ /* 0x000ee20000000400 */
[----:B-1----:R-:W-:-:S02]  /*18c0*/  HADD2.F32 R28, -RZ, R28.H0_H0 ;  /* 0x2000001cff1c7230 */ /* 0x002fc40000004100 */
[----:B0-----:R-:W-:Y:S02]  /*18d0*/  HADD2.F32 R23, -RZ, R23.H0_H0 ;  /* 0x20000017ff177230 */ /* 0x001fe40000004100 */
[----:B--2---:R-:W-:Y:S02]  /*18e0*/  HADD2.F32 R26, -RZ, R26.H0_H0 ;  /* 0x2000001aff1a7230 */ /* 0x004fe40000004100 */
[----:B---3--:R-:W-:-:S03]  /*18f0*/  HADD2.F32 R24, -RZ, R24.H0_H0 ;  /* 0x20000018ff187230 */ /* 0x008fc60000004100 */
[----:B------:R-:W-:-:S04]  /*1900*/  FFMA R21, R26, R28, R21 ;  /* 0x0000001c1a157223 */ /* 0x000fc80000000015 */
[----:B------:R-:W-:-:S07]  /*1910*/  FFMA R21, R24, R23, R21 ;  /* 0x0000001718157223 */ /* 0x000fce0000000015 */
.L_x_74:
[----:B------:R-:W-:Y:S05]  /*1920*/  BSYNC.RECONVERGENT B4 ;  /* 0x0000000000047941 */ /* 0x000fea0003800200 */
.L_x_73:
        /* <DEDUP_REMOVED lines=13> */
.L_x_70:
[----:B0-----:R-:W-:Y:S05]  /*1a00*/  BSYNC.RECONVERGENT B3 ;  /* 0x0000000000037941 */ /* 0x001fea0003800200 */
.L_x_69:
[----:B------:R-:W0:Y:S02]  /*1a10*/  LDCU UR11, c[0x0][0x3b0] ;  /* 0x00007600ff0b77ac */ /* 0x000e240008000800 */
[----:B0-----:R-:W-:-:S07]  /*1a20*/  FMUL R21, R21, UR11 ;  /* 0x0000000b15157c20 */ /* 0x001fce0008400000 */
.L_x_65:
[----:B0-----:R-:W-:Y:S05]  /*1a30*/  BSYNC.RECONVERGENT B0 ;  /* 0x0000000000007941 */ /* 0x001fea0003800200 */
.L_x_64:
[----:B------:R-:W-:Y:S01]  /*1a40*/  LOP3.LUT R3, R3, 0xfc0, R2, 0xf8, !PT ;  /* 0x00000fc003037812 */ /* 0x000fe200078ef802 */
[----:B------:R-:W-:-:S03]  /*1a50*/  VIADD R2, R2, UR8 ;  /* 0x0000000802027c36 */ /* 0x000fc60008000000 */
[----:B------:R-:W-:Y:S02]  /*1a60*/  LEA R20, R3, R4, 0x2 ;  /* 0x0000000403147211 */ /* 0x000fe400078e10ff */
[----:B------:R-:W-:-:S03]  /*1a70*/  ISETP.GE.U32.AND P0, PT, R2, 0x1000, PT ;  /* 0x000010000200780c */ /* 0x000fc60003f06070 */
[----:B------:R1:W-:Y:S10]  /*1a80*/  STS [R20], R21 ;  /* 0x0000001514007388 */ /* 0x0003f40000000800 */
[----:B-1----:R-:W-:Y:S05]  /*1a90*/  @!P0 BRA `(.L_x_75) ;  /* 0xfffffff4009c8947 */ /* 0x002fea000383ffff */
[----:B------:R-:W-:Y:S05]  /*1aa0*/  BSYNC.RECONVERGENT B1 ;  /* 0x0000000000017941 */ /* 0x000fea0003800200 */
.L_x_63:
[----:B------:R-:W-:Y:S05]  /*1ab0*/  BRA `(.L_x_61) ;  /* 0x00000004007c7947 */ /* 0x000fea0003800000 */
.L_x_62:
[----:B------:R-:W-:Y:S01]  /*1ac0*/  ISETP.NE.AND P0, PT, R15, 0x3, PT ;  /* 0x000000030f00780c */ /* 0x000fe20003f05270 */
[----:B------:R-:W-:Y:S01]  /*1ad0*/  BSSY.RECONVERGENT B0, `(.L_x_76) ;  /* 0x0000023000007945 */ /* 0x000fe20003800200 */
[----:B------:R-:W-:-:S11]  /*1ae0*/  IMAD.MOV.U32 R3, RZ, RZ, R16 ;  /* 0x000000ffff037224 */ /* 0x000fd600078e0010 */
[----:B------:R-:W-:Y:S05]  /*1af0*/  @!P0 BRA `(.L_x_77) ;  /* 0x0000000000808947 */ /* 0x000fea0003800000 */
[----:B--2---:R-:W1:Y:S01]  /*1b00*/  LDC R2, c[0x0][0x3a4] ;  /* 0x0000e900ff027b82 */ /* 0x004e620000000800 */
[----:B------:R-:W-:Y:S02]  /*1b10*/  LEA.HI R3, R16, UR5, RZ, 0x1a ;  /* 0x0000000510037c11 */ /* 0x000fe4000f8fd0ff */
[----:B------:R-:W-:Y:S02]  /*1b20*/  LEA R20, R0, R9, 0x6 ;  /* 0x0000000900147211 */ /* 0x000fe400078e30ff */
[----:B------:R-:W-:Y:S02]  /*1b30*/  LOP3.LUT R13, R9, 0xfc0, R16, 0xf8, !PT ;  /* 0x00000fc0090d7812 */ /* 0x000fe400078ef810 */
[----:B------:R-:W-:-:S03]  /*1b40*/  VIMNMX R3, PT, PT, R3, R20, !PT ;  /* 0x0000001403037248 */ /* 0x000fc60007fe0100 */
[----:B------:R-:W-:Y:S01]  /*1b50*/  IMAD R20, R13, 0x4, R4 ;  /* 0x000000040d147824 */ /* 0x000fe200078e0204 */
[----:B-1----:R-:W-:Y:S01]  /*1b60*/  ISETP.GE.AND P0, PT, R3, R2, PT ;  /* 0x000000020300720c */ /* 0x002fe20003f06270 */
[----:B------:R-:W-:-:S03]  /*1b70*/  IMAD.MOV.U32 R3, RZ, RZ, R14 ;  /* 0x000000ffff037224 */ /* 0x000fc600078e000e */
[----:B------:R-:W-:Y:S02]  /*1b80*/  FSEL R13, R17, -3.40282346638528859812e+38, !P0 ;  /* 0xff7fffff110d7808 */ /* 0x000fe40004000000 */
[----:B------:R-:W-:-:S03]  /*1b90*/  ISETP.NE.AND P0, PT, R15, RZ, PT ;  /* 0x000000ff0f00720c */ /* 0x000fc60003f05270 */
[----:B------:R1:W-:Y:S10]  /*1ba0*/  STS [R20], R13 ;  /* 0x0000000d14007388 */ /* 0x0003f40000000800 */
[----:B-1----:R-:W-:Y:S05]  /*1bb0*/  @!P0 BRA `(.L_x_77) ;  /* 0x0000000000508947 */ /* 0x002fea0003800000 */
[----:B------:R-:W-:Y:S02]  /*1bc0*/  LEA.HI R3, R14, UR5, RZ, 0x1a ;  /* 0x000000050e037c11 */ /* 0x000fe4000f8fd0ff */
[----:B------:R-:W-:Y:S02]  /*1bd0*/  LEA R20, R0, R7, 0x6 ;  /* 0x0000000700147211 */ /* 0x000fe400078e30ff */
[----:B------:R-:W-:Y:S02]  /*1be0*/  LOP3.LUT R13, R7, 0xfc0, R14, 0xf8, !PT ;  /* 0x00000fc0070d7812 */ /* 0x000fe400078ef80e */
[----:B------:R-:W-:-:S03]  /*1bf0*/  VIMNMX R3, PT, PT, R3, R20, !PT ;  /* 0x0000001403037248 */ /* 0x000fc60007fe0100 */
[----:B------:R-:W-:Y:S01]  /*1c00*/  IMAD R20, R13, 0x4, R4 ;  /* 0x000000040d147824 */ /* 0x000fe200078e0204 */
[----:B------:R-:W-:Y:S01]  /*1c10*/  ISETP.GE.AND P0, PT, R3, R2, PT ;  /* 0x000000020300720c */ /* 0x000fe20003f06270 */
[----:B------:R-:W-:-:S03]  /*1c20*/  IMAD.MOV.U32 R3, RZ, RZ, R6 ;  /* 0x000000ffff037224 */ /* 0x000fc600078e0006 */
[----:B------:R-:W-:Y:S02]  /*1c30*/  FSEL R13, R17, -3.40282346638528859812e+38, !P0 ;  /* 0xff7fffff110d7808 */ /* 0x000fe40004000000 */
[----:B------:R-:W-:-:S03]  /*1c40*/  ISETP.NE.AND P0, PT, R15, 0x1, PT ;  /* 0x000000010f00780c */ /* 0x000fc60003f05270 */
        /* <DEDUP_REMOVED lines=8> */
[----:B------:R-:W-:-:S03]  /*1cd0*/  VIADD R3, R6, UR8 ;  /* 0x0000000806037c36 */ /* 0x000fc60008000000 */
[----:B------:R-:W-:-:S05]  /*1ce0*/  FSEL R2, R17, -3.40282346638528859812e+38, !P0 ;  /* 0xff7fffff11027808 */ /* 0x000fca0004000000 */
[----:B------:R1:W-:Y:S04]  /*1cf0*/  STS [R13], R2 ;  /* 0x000000020d007388 */ /* 0x0003e80000000800 */
.L_x_77:
[----:B0-----:R-:W-:Y:S05]  /*1d00*/  BSYNC.RECONVERGENT B0 ;  /* 0x0000000000007941 */ /* 0x001fea0003800200 */
.L_x_76:
[----:B------:R-:W-:-:S13]  /*1d10*/  ISETP.GE.U32.AND P0, PT, R12, 0x3, PT ;  /* 0x000000030c00780c */ /* 0x000fda0003f06070 */
[----:B------:R-:W-:Y:S05]  /*1d20*/  @!P0 BRA `(.L_x_61) ;  /* 0x0000000000e08947 */ /* 0x000fea0003800000 */
[----:B-12---:R-:W-:Y:S01]  /*1d30*/  MOV R2, UR8 ;  /* 0x0000000800027c02 */ /* 0x006fe20008000f00 */
[----:B------:R-:W-:Y:S02]  /*1d40*/  IMAD.U32 R20, RZ, RZ, UR8 ;  /* 0x00000008ff147e24 */ /* 0x000fe4000f8e00ff */
[----:B------:R-:W-:Y:S01]  /*1d50*/  VIADD R13, R3, UR8 ;  /* 0x00000008030d7c36 */ /* 0x000fe20008000000 */
[----:B------:R-:W-:Y:S01]  /*1d60*/  LEA R2, R2, R3, 0x1 ;  /* 0x0000000302027211 */ /* 0x000fe200078e08ff */
[----:B------:R-:W-:-:S07]  /*1d70*/  IMAD R20, R20, 0x3, R3 ;  /* 0x0000000314147824 */ /* 0x000fce00078e0203 */
.L_x_78:
[C---:B------:R-:W-:Y:S02]  /*1d80*/  LOP3.LUT R21, R3.reuse, 0x3f, RZ, 0xc0, !PT ;  /* 0x0000003f03157812 */ /* 0x040fe400078ec0ff */
[----:B------:R-:W-:Y:S02]  /*1d90*/  LEA.HI R22, R3, UR5, RZ, 0x1a ;  /* 0x0000000503167c11 */ /* 0x000fe4000f8fd0ff */
[----:B------:R-:W-:Y:S01]  /*1da0*/  LOP3.LUT R23, R13, 0x3f, RZ, 0xc0, !PT ;  /* 0x0000003f0d177812 */ /* 0x000fe200078ec0ff */
[----:B------:R-:W-:Y:S01]  /*1db0*/  IMAD R21, R0, 0x40, R21 ;  /* 0x0000004000157824 */ /* 0x000fe200078e0215 */
[----:B------:R-:W-:Y:S02]  /*1dc0*/  LOP3.LUT R25, R2, 0x3f, RZ, 0xc0, !PT ;  /* 0x0000003f02197812 */ /* 0x000fe400078ec0ff */
[----:B------:R-:W-:Y:S01]  /*1dd0*/  LOP3.LUT R27, R20, 0x3f, RZ, 0xc0, !PT ;  /* 0x0000003f141b7812 */ /* 0x000fe200078ec0ff */
[----:B------:R-:W-:Y:S01]  /*1de0*/  IMAD R23, R0, 0x40, R23 ;  /* 0x0000004000177824 */ /* 0x000fe200078e0217 */
[----:B------:R-:W-:-:S02]  /*1df0*/  VIMNMX R21, PT, PT, R22, R21, !PT ;  /* 0x0000001516157248 */ /* 0x000fc40007fe0100 */
[----:B------:R-:W-:Y:S01]  /*1e00*/  LEA.HI R22, R13, UR5, RZ, 0x1a ;  /* 0x000000050d167c11 */ /* 0x000fe2000f8fd0ff */
[C---:B------:R-:W-:Y:S01]  /*1e10*/  IMAD R27, R0.reuse, 0x40, R27 ;  /* 0x00000040001b7824 */ /* 0x040fe200078e021b */
[----:B------:R-:W-:Y:S01]  /*1e20*/  ISETP.GE.AND P0, PT, R21, UR16, PT ;  /* 0x0000001015007c0c */ /* 0x000fe2000bf06270 */
[----:B------:R-:W-:Y:S01]  /*1e30*/  IMAD.SHL.U32 R21, R3, 0x4, RZ ;  /* 0x0000000403157824 */ /* 0x000fe200078e00ff */
[----:B------:R-:W-:Y:S02]  /*1e40*/  LEA R25, R0, R25, 0x6 ;  /* 0x0000001900197211 */ /* 0x000fe400078e30ff */
[----:B------:R-:W-:Y:S02]  /*1e50*/  LEA.HI R24, R2, UR5, RZ, 0x1a ;  /* 0x0000000502187c11 */ /* 0x000fe4000f8fd0ff */
[----:B------:R-:W-:Y:S02]  /*1e60*/  VIMNMX R23, PT, PT, R22, R23, !PT ;  /* 0x0000001716177248 */ /* 0x000fe40007fe0100 */
[----:B------:R-:W-:Y:S01]  /*1e70*/  VIMNMX R22, PT, PT, R24, R25, !PT ;  /* 0x0000001918167248 */ /* 0x000fe20007fe0100 */
[----:B------:R-:W-:Y:S01]  /*1e80*/  IMAD.SHL.U32 R25, R2, 0x4, RZ ;  /* 0x0000000402197824 */ /* 0x000fe200078e00ff */
[----:B------:R-:W-:-:S02]  /*1e90*/  LEA.HI R24, R20, UR5, RZ, 0x1a ;  /* 0x0000000514187c11 */ /* 0x000fc4000f8fd0ff */
[----:B------:R-:W-:Y:S02]  /*1ea0*/  LOP3.LUT R21, R21, 0x3ffc, RZ, 0xc0, !PT ;  /* 0x00003ffc15157812 */ /* 0x000fe400078ec0ff */
[----:B------:R-:W-:Y:S02]  /*1eb0*/  ISETP.GE.AND P1, PT, R23, UR16, PT ;  /* 0x0000001017007c0c */ /* 0x000fe4000bf26270 */
[----:B------:R-:W-:Y:S01]  /*1ec0*/  VIMNMX R27, PT, PT, R24, R27, !PT ;  /* 0x0000001b181b7248 */ /* 0x000fe20007fe0100 */
[----:B------:R-:W-:Y:S01]  /*1ed0*/  IMAD.IADD R24, R4, 0x1, R21 ;  /* 0x0000000104187824 */ /* 0x000fe200078e0215 */
[----:B------:R-:W-:Y:S02]  /*1ee0*/  SHF.L.U32 R23, R13, 0x2, RZ ;  /* 0x000000020d177819 */ /* 0x000fe400000006ff */
[----:B------:R-:W-:Y:S02]  /*1ef0*/  FSEL R21, R17, -3.40282346638528859812e+38, !P0 ;  /* 0xff7fffff11157808 */ /* 0x000fe40004000000 */
[----:B------:R-:W-:-:S02]  /*1f00*/  SHF.L.U32 R26, R20, 0x2, RZ ;  /* 0x00000002141a7819 */ /* 0x000fc400000006ff */
[----:B------:R-:W-:Y:S01]  /*1f10*/  LOP3.LUT R23, R23, 0x3ffc, RZ, 0xc0, !PT ;  /* 0x00003ffc17177812 */ /* 0x000fe200078ec0ff */
[----:B------:R0:W-:Y:S01]  /*1f20*/  STS [R24], R21 ;  /* 0x0000001518007388 */ /* 0x0001e20000000800 */
[----:B------:R-:W-:Y:S02]  /*1f30*/  LOP3.LUT R25, R25, 0x3ffc, RZ, 0xc0, !PT ;  /* 0x00003ffc19197812 */ /* 0x000fe400078ec0ff */
[----:B------:R-:W-:Y:S01]  /*1f40*/  ISETP.GE.AND P0, PT, R22, UR16, PT ;  /* 0x0000001016007c0c */ /* 0x000fe2000bf06270 */
[----:B------:R-:W-:Y:S01]  /*1f50*/  IMAD.IADD R23, R4, 0x1, R23 ;  /* 0x0000000104177824 */ /* 0x000fe200078e0217 */
[----:B------:R-:W-:Y:S02]  /*1f60*/  ISETP.GE.AND P2, PT, R27, UR16, PT ;  /* 0x000000101b007c0c */ /* 0x000fe4000bf46270 */
[----:B------:R-:W-:Y:S01]  /*1f70*/  LOP3.LUT R27, R26, 0x3ffc, RZ, 0xc0, !PT ;  /* 0x00003ffc1a1b7812 */ /* 0x000fe200078ec0ff */
[----:B------:R-:W-:Y:S01]  /*1f80*/  IMAD.IADD R26, R4, 0x1, R25 ;  /* 0x00000001041a7824 */ /* 0x000fe200078e0219 */
[C---:B------:R-:W-:Y:S01]  /*1f90*/  FSEL R22, R17.reuse, -3.40282346638528859812e+38, !P1 ;  /* 0xff7fffff11167808 */ /* 0x040fe20004800000 */
[----:B0-----:R-:W-:Y:S01]  /*1fa0*/  IMAD.U32 R24, RZ, RZ, UR8 ;  /* 0x00000008ff187e24 */ /* 0x001fe2000f8e00ff */
[----:B------:R-:W-:-:S02]  /*1fb0*/  FSEL R25, R17, -3.40282346638528859812e+38, !P0 ;  /* 0xff7fffff11197808 */ /* 0x000fc40004000000 */
[----:B------:R-:W-:Y:S01]  /*1fc0*/  IADD3 R28, PT, PT, R4, R27, RZ ;  /* 0x0000001b041c7210 */ /* 0x000fe20007ffe0ff */
[----:B------:R-:W-:Y:S01]  /*1fd0*/  IMAD.U32 R27, RZ, RZ, UR8 ;  /* 0x00000008ff1b7e24 */ /* 0x000fe2000f8e00ff */
[----:B------:R-:W-:Y:S01]  /*1fe0*/  FSEL R21, R17, -3.40282346638528859812e+38, !P2 ;  /* 0xff7fffff11157808 */ /* 0x000fe20005000000 */
[----:B------:R0:W-:Y:S01]  /*1ff0*/  STS [R23], R22 ;  /* 0x0000001617007388 */ /* 0x0001e20000000800 */
[----:B------:R-:W-:Y:S02]  /*2000*/  IADD3 R3, PT, PT, R24, UR8, R3 ;  /* 0x0000000818037c10 */ /* 0x000fe4000fffe003 */
[C---:B------:R-:W-:Y:S01]  /*2010*/  LEA R20, R27.reuse, R20, 0x2 ;  /* 0x000000141b147211 */ /* 0x040fe200078e10ff */
[----:B------:R3:W-:Y:S01]  /*2020*/  STS [R26], R25 ;  /* 0x000000191a007388 */ /* 0x0007e20000000800 */
[----:B------:R-:W-:-:S03]  /*2030*/  IADD3 R3, PT, PT, R27, UR8, R3 ;  /* 0x000000081b037c10 */ /* 0x000fc6000fffe003 */
[----:B------:R3:W-:Y:S01]  /*2040*/  STS [R28], R21 ;  /* 0x000000151c007388 */ /* 0x0007e20000000800 */
[----:B------:R-:W-:Y:S01]  /*2050*/  ISETP.GE.U32.AND P0, PT, R3, 0x1000, PT ;  /* 0x000010000300780c */ /* 0x000fe20003f06070 */
[----:B0-----:R-:W-:Y:S01]  /*2060*/  IMAD.U32 R22, RZ, RZ, UR8 ;  /* 0x00000008ff167e24 */ /* 0x001fe2000f8e00ff */
[----:B------:R-:W-:-:S03]  /*2070*/  MOV R23, UR8 ;  /* 0x0000000800177c02 */ /* 0x000fc60008000f00 */
[----:B------:R-:W-:Y:S02]  /*2080*/  IMAD R13, R22, 0x4, R13 ;  /* 0x00000004160d7824 */ /* 0x000fe400078e020d */
[----:B------:R-:W-:-:S06]  /*2090*/  IMAD R2, R23, 0x4, R2 ;  /* 0x0000000417027824 */ /* 0x000fcc00078e0202 */
[----:B---3--:R-:W-:Y:S05]  /*20a0*/  @!P0 BRA `(.L_x_78) ;  /* 0xfffffffc00348947 */ /* 0x008fea000383ffff */
.L_x_61:
[----:B0-----:R-:W-:Y:S05]  /*20b0*/  BSYNC.RECONVERGENT B2 ;  /* 0x0000000000027941 */ /* 0x001fea0003800200 */
.L_x_60:
[----:B------:R-:W-:Y:S08]  /*20c0*/  BAR.SYNC.DEFER_BLOCKING 0x0 ;  /* 0x0000000000007b1d */ /* 0x000ff00000010000 */
[----:B------:R-:W-:Y:S06]  /*20d0*/  BAR.SYNC.DEFER_BLOCKING 0x0 ;  /* 0x0000000000007b1d */ /* 0x000fec0000010000 */
[----:B------:R-:W-:Y:S05]  /*20e0*/  BRA.U UP1, `(.L_x_79) ;  /* 0xffffffe901287547 */ /* 0x000fea000b83ffff */
.L_x_48:
[----:B------:R-:W-:-:S13]  /*20f0*/  ISETP.GE.AND P0, PT, R16, UR6, PT ;  /* 0x0000000610007c0c */ /* 0x000fda000bf06270 */
[----:B------:R-:W-:Y:S05]  /*2100*/  @P0 EXIT ;  /* 0x000000000000094d */ /* 0x000fea0003800000 */
[----:B------:R-:W0:Y:S01]  /*2110*/  LDC R0, c[0x0][0x3ac] ;  /* 0x0000eb00ff007b82 */ /* 0x000e220000000800 */
[----:B------:R-:W3:Y:S01]  /*2120*/  LDCU UR4, c[0x0][0x364] ;  /* 0x00006c80ff0477ac */ /* 0x000ee20008000800 */
[----:B------:R-:W4:Y:S06]  /*2130*/  LDCU UR11, c[0x0][0x3a8] ;  /* 0x00007500ff0b77ac */ /* 0x000f2c0008000800 */
[----:B------:R-:W4:Y:S08]  /*2140*/  LDC R5, c[0x0][0x3ac] ;  /* 0x0000eb00ff057b82 */ /* 0x000f300000000800 */
[----:B------:R-:W4:Y:S01]  /*2150*/  LDC R4, c[0x0][0x3a4] ;  /* 0x0000e900ff047b82 */ /* 0x000f220000000800 */
[----:B---3--:R-:W-:Y:S01]  /*2160*/  UIMAD UR4, UR9, UR4, URZ ;  /* 0x00000004090472a4 */ /* 0x008fe2000f8e02ff */
[----:B0-----:R-:W-:-:S06]  /*2170*/  IABS R0, R0 ;  /* 0x0000000000007213 */ /* 0x001fcc0000000000 */
[----:B-12---:R-:W0:Y:S01]  /*2180*/  LDC.64 R2, c[0x0][0x398] ;  /* 0x0000e600ff027b82 */ /* 0x006e220000000a00 */
[----:B------:R-:W1:Y:S08]  /*2190*/  I2F.RP R8, R0 ;  /* 0x0000000000087306 */ /* 0x000e700000209400 */
[----:B-1----:R-:W1:Y:S02]  /*21a0*/  MUFU.RCP R8, R8 ;  /* 0x0000000800087308 */ /* 0x002e640000001000 */
[----:B-1----:R-:W-:-:S06]  /*21b0*/  IADD3 R6, PT, PT, R8, 0xffffffe, RZ ;  /* 0x0ffffffe08067810 */ /* 0x002fcc0007ffe0ff */
[----:B------:R1:W2:Y:S02]  /*21c0*/  F2I.FTZ.U32.TRUNC.NTZ R7, R6 ;  /* 0x0000000600077305 */ /* 0x0002a4000021f000 */
[----:B-1----:R-:W-:Y:S01]  /*21d0*/  MOV R6, RZ ;  /* 0x000000ff00067202 */ /* 0x002fe20000000f00 */
[----:B--2---:R-:W-:-:S04]  /*21e0*/  IMAD.MOV R9, RZ, RZ, -R7 ;  /* 0x000000ffff097224 */ /* 0x004fc800078e0a07 */
[----:B------:R-:W-:-:S04]  /*21f0*/  IMAD R9, R9, R0, RZ ;  /* 0x0000000009097224 */ /* 0x000fc800078e02ff */
[----:B0---4-:R-:W-:-:S07]  /*2200*/  IMAD.HI.U32 R12, R7, R9, R6 ;  /* 0x00000009070c7227 */ /* 0x011fce00078e0006 */
.L_x_82:
[----:B------:R-:W-:Y:S01]  /*2210*/  IABS R9, R16 ;  /* 0x0000001000097213 */ /* 0x000fe20000000000 */
[----:B------:R-:W-:Y:S01]  /*2220*/  BSSY.RECONVERGENT B0, `(.L_x_80) ;  /* 0x000002f000007945 */ /* 0x000fe20003800200 */
[-C--:B------:R-:W-:Y:S02]  /*2230*/  IABS R6, R5.reuse ;  /* 0x0000000500067213 */ /* 0x080fe40000000000 */
[----:B0-----:R-:W-:Y:S01]  /*2240*/  LOP3.LUT R10, RZ, R5, RZ, 0x33, !PT ;  /* 0x00000005ff0a7212 */ /* 0x001fe200078e33ff */
[----:B------:R-:W-:-:S04]  /*2250*/  IMAD.HI.U32 R7, R12, R9, RZ ;  /* 0x000000090c077227 */ /* 0x000fc800078e00ff */
[----:B------:R-:W-:-:S04]  /*2260*/  IMAD.MOV R8, RZ, RZ, -R7 ;  /* 0x000000ffff087224 */ /* 0x000fc800078e0a07 */
        /* <DEDUP_REMOVED lines=8> */
[----:B------:R-:W-:-:S05]  /*22f0*/  @P0 IADD3 R7, PT, PT, R7, 0x1, RZ ;  /* 0x0000000107070810 */ /* 0x000fca0007ffe0ff */
[----:B------:R-:W-:-:S05]  /*2300*/  @!P2 IMAD.MOV R7, RZ, RZ, -R7 ;  /* 0x000000ffff07a224 */ /* 0x000fca00078e0a07 */
[----:B------:R-:W-:-:S04]  /*2310*/  SEL R7, R10, R7, !P1 ;  /* 0x000000070a077207 */ /* 0x000fc80004800000 */
[----:B------:R-:W-:-:S04]  /*2320*/  IADD3 R11, PT, PT, R7, UR5, RZ ;  /* 0x00000005070b7c10 */ /* 0x000fc8000fffe0ff */
[----:B------:R-:W-:-:S04]  /*2330*/  ISETP.GE.AND P0, PT, R11, R4, PT ;  /* 0x000000040b00720c */ /* 0x000fc80003f06270 */
[----:B------:R-:W-:-:S13]  /*2340*/  ISETP.LT.OR P0, PT, R5, RZ, P0 ;  /* 0x000000ff0500720c */ /* 0x000fda0000701670 */
[----:B------:R-:W-:Y:S05]  /*2350*/  @P0 BRA `(.L_x_81) ;  /* 0x00000000006c0947 */ /* 0x000fea0003800000 */
[----:B------:R-:W0:Y:S01]  /*2360*/  S2UR UR8, SR_CgaCtaId ;  /* 0x00000000000879c3 */ /* 0x000e220000008800 */
[----:B------:R-:W-:Y:S01]  /*2370*/  IMAD.MOV.U32 R0, RZ, RZ, R6 ;  /* 0x000000ffff007224 */ /* 0x000fe200078e0006 */
[----:B------:R-:W-:Y:S01]  /*2380*/  ISETP.GE.AND P2, PT, R16, RZ, PT ;  /* 0x000000ff1000720c */ /* 0x000fe20003f46270 */
[----:B------:R-:W-:Y:S01]  /*2390*/  UMOV UR7, 0x400 ;  /* 0x0000040000077882 */ /* 0x000fe20000000000 */
[----:B------:R-:W-:Y:S01]  /*23a0*/  IADD3 R8, PT, PT, R9, -R6, RZ ;  /* 0x8000000609087210 */ /* 0x000fe20007ffe0ff */
[----:B------:R-:W1:Y:S01]  /*23b0*/  I2F.RP R14, R6 ;  /* 0x00000006000e7306 */ /* 0x000e620000209400 */
[----:B------:R-:W-:-:S04]  /*23c0*/  ISETP.GT.U32.AND P0, PT, R0, R9, PT ;  /* 0x000000090000720c */ /* 0x000fc80003f04070 */
[----:B------:R-:W-:-:S05]  /*23d0*/  SEL R8, R8, R9, !P0 ;  /* 0x0000000908087207 */ /* 0x000fca0004000000 */
[----:B------:R-:W-:-:S05]  /*23e0*/  @!P2 IMAD.MOV R8, RZ, RZ, -R8 ;  /* 0x000000ffff08a224 */ /* 0x000fca00078e0a08 */
[----:B------:R-:W-:Y:S01]  /*23f0*/  SEL R8, R10, R8, !P1 ;  /* 0x000000080a087207 */ /* 0x000fe20004800000 */
[----:B-1----:R-:W1:Y:S01]  /*2400*/  MUFU.RCP R14, R14 ;  /* 0x0000000e000e7308 */ /* 0x002e620000001000 */
[----:B------:R-:W-:Y:S01]  /*2410*/  MOV R10, UR11 ;  /* 0x0000000b000a7c02 */ /* 0x000fe20008000f00 */
[----:B0-----:R-:W-:Y:S02]  /*2420*/  ULEA UR7, UR8, UR7, 0x18 ;  /* 0x0000000708077291 */ /* 0x001fe4000f8ec0ff */
[----:B------:R-:W-:-:S05]  /*2430*/  IMAD R7, R7, R5, R8 ;  /* 0x0000000507077224 */ /* 0x000fca00078e0208 */
[----:B------:R-:W-:Y:S01]  /*2440*/  LEA R12, R7, UR7, 0x1 ;  /* 0x00000007070c7c11 */ /* 0x000fe2000f8e08ff */
[----:B------:R-:W-:-:S04]  /*2450*/  IMAD R7, R4, UR13, R11 ;  /* 0x0000000d04077c24 */ /* 0x000fc8000f8e020b */
[----:B------:R0:W2:Y:S01]  /*2460*/  LDS.U16 R13, [R12] ;  /* 0x000000000c0d7984 */ /* 0x0000a20000000400 */
[----:B------:R-:W-:Y:S02]  /*2470*/  IMAD R7, R7, R10, UR10 ;  /* 0x0000000a07077e24 */ /* 0x000fe4000f8e020a */
[----:B-1----:R-:W-:Y:S02]  /*2480*/  VIADD R9, R14, 0xffffffe ;  /* 0x0ffffffe0e097836 */ /* 0x002fe40000000000 */
[----:B------:R-:W-:Y:S02]  /*2490*/  IMAD R7, R7, R5, R8 ;  /* 0x0000000507077224 */ /* 0x000fe400078e0208 */
[----:B------:R-:W-:Y:S02]  /*24a0*/  IMAD.MOV.U32 R8, RZ, RZ, RZ ;  /* 0x000000ffff087224 */ /* 0x000fe400078e00ff */
[----:B------:R-:W-:Y:S01]  /*24b0*/  IMAD.WIDE R10, R7, 0x2, R2 ;  /* 0x00000002070a7825 */ /* 0x000fe200078e0202 */
[----:B------:R-:W1:Y:S02]  /*24c0*/  F2I.FTZ.U32.TRUNC.NTZ R9, R9 ;  /* 0x0000000900097305 */ /* 0x000e64000021f000 */
[----:B-1----:R-:W-:-:S05]  /*24d0*/  IADD3 R7, PT, PT, RZ, -R9, RZ ;  /* 0x80000009ff077210 */ /* 0x002fca0007ffe0ff */
[----:B------:R-:W-:-:S04]  /*24e0*/  IMAD R7, R7, R6, RZ ;  /* 0x0000000607077224 */ /* 0x000fc800078e02ff */
[----:B0-----:R-:W-:Y:S01]  /*24f0*/  IMAD.HI.U32 R12, R9, R7, R8 ;  /* 0x00000007090c7227 */ /* 0x001fe200078e0008 */
[----:B--2---:R0:W-:Y:S06]  /*2500*/  STG.E.U16 desc[UR14][R10.64], R13 ;  /* 0x0000000d0a007986 */ /* 0x0041ec000c10150e */
.L_x_81:
[----:B------:R-:W-:Y:S05]  /*2510*/  BSYNC.RECONVERGENT B0 ;  /* 0x0000000000007941 */ /* 0x000fea0003800200 */
.L_x_80:
[----:B------:R-:W-:-:S04]  /*2520*/  IADD3 R16, PT, PT, R16, UR4, RZ ;  /* 0x0000000410107c10 */ /* 0x000fc8000fffe0ff */
[----:B------:R-:W-:-:S13]  /*2530*/  ISETP.GE.AND P0, PT, R16, UR6, PT ;  /* 0x0000000610007c0c */ /* 0x000fda000bf06270 */
[----:B------:R-:W-:Y:S05]  /*2540*/  @!P0 BRA `(.L_x_82) ;  /* 0xfffffffc00308947 */ /* 0x000fea000383ffff */
[----:B------:R-:W-:Y:S05]  /*2550*/  EXIT ;  /* 0x000000000000794d */ /* 0x000fea0003800000 */
.L_x_83:
        /* <DEDUP_REMOVED lines=10> */
.L_x_151:


//--------------------- .text._ZN7adaattn7kernels22fused_attention_kernelIfLb1EEEvPKT_S4_S4_PS2_iiiif --------------------------
	.section	.text._ZN7adaattn7kernels22fused_attention_kernelIfLb1EEEvPKT_S4_S4_PS2_iiiif,"ax",@progbits
	.align	128
        .global         _ZN7adaattn7kernels22fused_attention_kernelIfLb1EEEvPKT_S4_S4_PS2_iiiif
        .type           _ZN7adaattn7kernels22fused_attention_kernelIfLb1EEEvPKT_S4_S4_PS2_iiiif,@function
        .size           _ZN7adaattn7kernels22fused_attention_kernelIfLb1EEEvPKT_S4_S4_PS2_iiiif,(.L_x_152 - _ZN7adaattn7kernels22fused_attention_kernelIfLb1EEEvPKT_S4_S4_PS2_iiiif)
        .other          _ZN7adaattn7kernels22fused_attention_kernelIfLb1EEEvPKT_S4_S4_PS2_iiiif,@"STO_CUDA_ENTRY STV_DEFAULT"
_ZN7adaattn7kernels22fused_attention_kernelIfLb1EEEvPKT_S4_S4_PS2_iiiif:
.text._ZN7adaattn7kernels22fused_attention_kernelIfLb1EEEvPKT_S4_S4_PS2_iiiif:
        /* <DEDUP_REMOVED lines=8> */
[----:B------:R-:W3:Y:S01]  /*0080*/  LDCU.64 UR12, c[0x0][0x358] ;  /* 0x00006b00ff0c77ac */ /* 0x000ee20008000a00 */
[----:B------:R-:W3:Y:S01]  /*0090*/  LDCU UR15, c[0x0][0x3ac] ;  /* 0x00007580ff0f77ac */ /* 0x000ee20008000800 */
[----:B0-----:R-:W-:Y:S01]  /*00a0*/  IMAD.U32 R0, RZ, RZ, UR6 ;  /* 0x00000006ff007e24 */ /* 0x001fe2000f8e00ff */
[----:B------:R-:W-:Y:S01]  /*00b0*/  UISETP.NE.AND UP0, UPT, UR6, URZ, UPT ;  /* 0x000000ff0600728c */ /* 0x000fe2000bf05270 */
[----:B------:R-:W0:Y:S03]  /*00c0*/  LDCU UR10, c[0x0][0x3a4] ;  /* 0x00007480ff0a77ac */ /* 0x000e260008000800 */
[----:B------:R-:W-:Y:S01]  /*00d0*/  IABS R5, R0 ;  /* 0x0000000000057213 */ /* 0x000fe20000000000 */
[----:B--2---:R-:W-:-:S03]  /*00e0*/  ULOP3.LUT UR5, UR4, UR6, URZ, 0x3c, !UPT ;  /* 0x0000000604057292 */ /* 0x004fc6000f8e3cff */
[----:B------:R-:W2:Y:S01]  /*00f0*/  I2F.RP R0, R5 ;  /* 0x0000000500007306 */ /* 0x000ea20000209400 */
[----:B-1----:R-:W-:Y:S01]  /*0100*/  IABS R4, R4 ;  /* 0x0000000400047213 */ /* 0x002fe20000000000 */
[----:B-----5:R-:W-:-:S06]  /*0110*/  USHF.L.U32 UR11, UR9, 0x6, URZ ;  /* 0x00000006090b7899 */ /* 0x020fcc00080006ff */
[----:B--2---:R-:W1:Y:S02]  /*0120*/  MUFU.RCP R0, R0 ;  /* 0x0000000000007308 */ /* 0x004e640000001000 */
[----:B-1----:R-:W-:-:S06]  /*0130*/  VIADD R2, R0, 0xffffffe ;  /* 0x0ffffffe00027836 */ /* 0x002fcc0000000000 */
[----:B------:R1:W2:Y:S02]  /*0140*/  F2I.FTZ.U32.TRUNC.NTZ R3, R2 ;  /* 0x0000000200037305 */ /* 0x0002a4000021f000 */
[----:B-1----:R-:W-:Y:S02]  /*0150*/  IMAD.MOV.U32 R2, RZ, RZ, RZ ;  /* 0x000000ffff027224 */ /* 0x002fe400078e00ff */
[----:B--2---:R-:W-:-:S04]  /*0160*/  IMAD.MOV R6, RZ, RZ, -R3 ;  /* 0x000000ffff067224 */ /* 0x004fc800078e0a03 */
[----:B------:R-:W-:-:S04]  /*0170*/  IMAD R7, R6, R5, RZ ;  /* 0x0000000506077224 */ /* 0x000fc800078e02ff */
[----:B------:R-:W-:Y:S02]  /*0180*/  IMAD.HI.U32 R3, R3, R7, R2 ;  /* 0x0000000703037227 */ /* 0x000fe400078e0002 */
[----:B------:R-:W1:Y:S04]  /*0190*/  LDC R2, c[0x0][0x3a4] ;  /* 0x0000e900ff027b82 */ /* 0x000e680000000800 */
[----:B------:R-:W-:-:S04]  /*01a0*/  IMAD.HI.U32 R3, R3, R4, RZ ;  /* 0x0000000403037227 */ /* 0x000fc800078e00ff */
[----:B------:R-:W-:-:S04]  /*01b0*/  IMAD.MOV R0, RZ, RZ, -R3 ;  /* 0x000000ffff007224 */ /* 0x000fc800078e0a03 */
[C---:B------:R-:W-:Y:S02]  /*01c0*/  IMAD R0, R5.reuse, R0, R4 ;  /* 0x0000000005007224 */ /* 0x040fe400078e0204 */
[----:B------:R-:W4:Y:S03]  /*01d0*/  S2R R4, SR_TID.X ;  /* 0x0000000000047919 */ /* 0x000f260000002100 */
[----:B------:R-:W-:-:S13]  /*01e0*/  ISETP.GT.U32.AND P1, PT, R5, R0, PT ;  /* 0x000000000500720c */ /* 0x000fda0003f24070 */
[----:B------:R-:W-:Y:S01]  /*01f0*/  @!P1 IMAD.IADD R0, R0, 0x1, -R5 ;  /* 0x0000000100009824 */ /* 0x000fe200078e0a05 */
[----:B------:R-:W-:-:S04]  /*0200*/  @!P1 IADD3 R3, PT, PT, R3, 0x1, RZ ;  /* 0x0000000103039810 */ /* 0x000fc80007ffe0ff */
[----:B------:R-:W-:Y:S02]  /*0210*/  ISETP.GE.U32.AND P0, PT, R0, R5, PT ;  /* 0x000000050000720c */ /* 0x000fe40003f06070 */
[----:B------:R-:W4:Y:S11]  /*0220*/  S2R R5, SR_TID.Y ;  /* 0x0000000000057919 */ /* 0x000f360000002200 */
[----:B------:R-:W-:Y:S01]  /*0230*/  @P0 VIADD R3, R3, 0x1 ;  /* 0x0000000103030836 */ /* 0x000fe20000000000 */
[----:B------:R-:W-:-:S04]  /*0240*/  ISETP.LE.AND P0, PT, RZ, UR5, PT ;  /* 0x00000005ff007c0c */ /* 0x000fc8000bf03270 */
[----:B------:R-:W-:Y:S01]  /*0250*/  R2UR UR14, R3 ;  /* 0x00000000030e72ca */ /* 0x000fe200000e0000 */
[----:B---3--:R-:W-:-:S05]  /*0260*/  IMAD.U32 R3, RZ, RZ, UR8 ;  /* 0x00000008ff037e24 */ /* 0x008fca000f8e00ff */
[----:B------:R-:W-:-:S07]  /*0270*/  R2UR UR5, R3 ;  /* 0x00000000030572ca */ /* 0x000fce00000e0000 */
[----:B------:R-:W-:Y:S02]  /*0280*/  @!P0 IMAD R0, RZ, RZ, -UR14 ;  /* 0x8000000eff008e24 */ /* 0x000fe4000f8e02ff */
[----:B----4-:R-:W-:-:S03]  /*0290*/  IMAD R4, R5, UR7, R4 ;  /* 0x0000000705047c24 */ /* 0x010fc6000f8e0204 */
[----:B------:R-:W-:Y:S01]  /*02a0*/  @!P0 R2UR UR14, R0 ;  /* 0x00000000000e82ca */ /* 0x000fe200000e0000 */
[----:B------:R-:W-:-:S06]  /*02b0*/  USHF.L.U32 UR5, UR5, 0x6, URZ ;  /* 0x0000000605057899 */ /* 0x000fcc00080006ff */
[----:B------:R-:W-:Y:S02]  /*02c0*/  ISETP.GE.AND P0, PT, R4, UR5, PT ;  /* 0x0000000504007c0c */ /* 0x000fe4000bf06270 */
[----:B------:R-:W-:-:S04]  /*02d0*/  @!UP0 ULOP3.LUT UR14, URZ, UR6, URZ, 0x33, !UPT ;  /* 0x00000006ff0e8292 */ /* 0x000fc8000f8e33ff */
[----:B------:R-:W-:-:S04]  /*02e0*/  UIADD3 UR8, UPT, UPT, -UR14, URZ, URZ ;  /* 0x000000ff0e087290 */ /* 0x000fc8000fffe1ff */
[----:B------:R-:W-:-:S03]  /*02f0*/  UIMAD UR8, UR6, UR8, UR4 ;  /* 0x00000008060872a4 */ /* 0x000fc6000f8e0204 */
[----:B01----:R-:W-:Y:S09]  /*0300*/  @P0 BRA `(.L_x_85) ;  /* 0x0000000000d00947 */ /* 0x003ff20003800000 */
[----:B------:R-:W-:Y:S01]  /*0310*/  IABS R0, R3 ;  /* 0x0000000300007213 */ /* 0x000fe20000000000 */
[----:B------:R-:W0:Y:S01]  /*0320*/  S2R R8, SR_CgaCtaId ;  /* 0x0000000000087919 */ /* 0x000e220000008800 */
[----:B------:R-:W1:Y:S01]  /*0330*/  LDC R7, c[0x0][0x364] ;  /* 0x0000d900ff077b82 */ /* 0x000e620000000800 */
[----:B------:R-:W-:Y:S01]  /*0340*/  MOV R5, 0x400 ;  /* 0x0000040000057802 */ /* 0x000fe20000000f00 */
[----:B------:R-:W2:Y:S01]  /*0350*/  I2F.RP R3, R0 ;  /* 0x0000000000037306 */ /* 0x000ea20000209400 */
[----:B------:R-:W-:-:S07]  /*0360*/  MOV R10, R4 ;  /* 0x00000004000a7202 */ /* 0x000fce0000000f00 */
[----:B--2---:R-:W2:Y:S01]  /*0370*/  MUFU.RCP R3, R3 ;  /* 0x0000000300037308 */ /* 0x004ea20000001000 */
[----:B0-----:R-:W-:Y:S01]  /*0380*/  LEA R5, R8, R5, 0x18 ;  /* 0x0000000508057211 */ /* 0x001fe200078ec0ff */
[----:B------:R-:W-:Y:S02]  /*0390*/  IMAD.MOV.U32 R8, RZ, RZ, RZ ;  /* 0x000000ffff087224 */ /* 0x000fe400078e00ff */
[----:B--2---:R-:W-:-:S04]  /*03a0*/  VIADD R6, R3, 0xffffffe ;  /* 0x0ffffffe03067836 */ /* 0x004fc80000000000 */
[----:B------:R-:W0:Y:S02]  /*03b0*/  F2I.FTZ.U32.TRUNC.NTZ R9, R6 ;  /* 0x0000000600097305 */ /* 0x000e24000021f000 */
[----:B0-----:R-:W-:-:S04]  /*03c0*/  IMAD.MOV R11, RZ, RZ, -R9 ;  /* 0x000000ffff0b7224 */ /* 0x001fc800078e0a09 */
[----:B------:R-:W-:-:S04]  /*03d0*/  IMAD R11, R11, R0, RZ ;  /* 0x000000000b0b7224 */ /* 0x000fc800078e02ff */
[----:B------:R-:W-:-:S04]  /*03e0*/  IMAD.HI.U32 R8, R9, R11, R8 ;  /* 0x0000000b09087227 */ /* 0x000fc800078e0008 */
[----:B-1----:R-:W-:-:S07]  /*03f0*/  IMAD R9, R7, UR7, RZ ;  /* 0x0000000707097c24 */ /* 0x002fce000f8e02ff */
.L_x_86:
[----:B------:R-:W-:Y:S01]  /*0400*/  IABS R7, R10 ;  /* 0x0000000a00077213 */ /* 0x000fe20000000000 */
[----:B------:R-:W-:Y:S02]  /*0410*/  IMAD.U32 R3, RZ, RZ, UR15 ;  /* 0x0000000fff037e24 */ /* 0x000fe4000f8e00ff */
[----:B------:R-:W-:Y:S02]  /*0420*/  IMAD.U32 R18, RZ, RZ, UR10 ;  /* 0x0000000aff127e24 */ /* 0x000fe4000f8e00ff */
[----:B------:R-:W-:Y:S01]  /*0430*/  IMAD.HI.U32 R6, R8, R7, RZ ;  /* 0x0000000708067227 */ /* 0x000fe200078e00ff */
[----:B------:R-:W-:-:S03]  /*0440*/  IABS R14, R3 ;  /* 0x00000003000e7213 */ /* 0x000fc60000000000 */
[----:B0-----:R-:W-:-:S04]  /*0450*/  IMAD.MOV R12, RZ, RZ, -R6 ;  /* 0x000000ffff0c7224 */ /* 0x001fc800078e0a06 */
        /* <DEDUP_REMOVED lines=14> */
[----:B------:R-:W-:Y:S01]  /*0540*/  ISETP.GE.AND P0, PT, R11, UR10, PT ;  /* 0x0000000a0b007c0c */ /* 0x000fe2000bf06270 */
[----:B------:R-:W-:-:S03]  /*0550*/  IMAD R15, R3, R12, R10 ;  /* 0x0000000c030f7224 */ /* 0x000fc600078e020a */
[----:B------:R-:W-:-:S13]  /*0560*/  ISETP.LT.OR P0, PT, R3, RZ, P0 ;  /* 0x000000ff0300720c */ /* 0x000fda0000701670 */
[----:B------:R-:W0:Y:S01]  /*0570*/  @!P0 LDC R16, c[0x0][0x3a8] ;  /* 0x0000ea00ff108b82 */ /* 0x000e220000000800 */
[----:B------:R-:W-:-:S07]  /*0580*/  @!P0 IMAD R11, R18, UR14, R11 ;  /* 0x0000000e120b8c24 */ /* 0x000fce000f8e020b */
[----:B------:R-:W1:Y:S01]  /*0590*/  @!P0 LDC.64 R6, c[0x0][0x380] ;  /* 0x0000e000ff068b82 */ /* 0x000e620000000a00 */
[----:B0-----:R-:W-:Y:S02]  /*05a0*/  @!P0 IMAD R12, R11, R16, UR8 ;  /* 0x000000080b0c8e24 */ /* 0x001fe4000f8e0210 */
[----:B------:R-:W-:Y:S02]  /*05b0*/  IMAD.MOV.U32 R11, RZ, RZ, RZ ;  /* 0x000000ffff0b7224 */ /* 0x000fe400078e00ff */
[----:B------:R-:W-:-:S04]  /*05c0*/  @!P0 IMAD R13, R12, R3, R15 ;  /* 0x000000030c0d8224 */ /* 0x000fc800078e020f */
[----:B-1----:R-:W-:-:S05]  /*05d0*/  @!P0 IMAD.WIDE R6, R13, 0x4, R6 ;  /* 0x000000040d068825 */ /* 0x002fca00078e0206 */
[----:B------:R-:W2:Y:S01]  /*05e0*/  @!P0 LDG.E.CONSTANT R11, desc[UR12][R6.64] ;  /* 0x0000000c060b8981 */ /* 0x000ea2000c1e9900 */
[----:B------:R-:W-:Y:S02]  /*05f0*/  IMAD R12, R14, R3, R15 ;  /* 0x000000030e0c7224 */ /* 0x000fe400078e020f */
[----:B------:R-:W-:Y:S02]  /*0600*/  IMAD.IADD R10, R9, 0x1, R10 ;  /* 0x00000001090a7824 */ /* 0x000fe400078e020a */
[----:B------:R-:W-:-:S03]  /*0610*/  IMAD R12, R12, 0x4, R5 ;  /* 0x000000040c0c7824 */ /* 0x000fc600078e0205 */
[----:B------:R-:W-:Y:S02]  /*0620*/  ISETP.GE.AND P0, PT, R10, UR5, PT ;  /* 0x000000050a007c0c */ /* 0x000fe4000bf06270 */
[----:B--2---:R0:W-:Y:S11]  /*0630*/  STS [R12], R11 ;  /* 0x0000000b0c007388 */ /* 0x0041f60000000800 */
[----:B------:R-:W-:Y:S05]  /*0640*/  @!P0 BRA `(.L_x_86) ;  /* 0xfffffffc006c8947 */ /* 0x000fea000383ffff */
.L_x_85:
[----:B------:R-:W-:Y:S05]  /*0650*/  BSYNC.RECONVERGENT B0 ;  /* 0x0000000000007941 */ /* 0x000fea0003800200 */
.L_x_84:
[----:B------:R-:W-:Y:S01]  /*0660*/  BAR.SYNC.DEFER_BLOCKING 0x0 ;  /* 0x0000000000007b1d */ /* 0x000fe20000010000 */
[----:B------:R-:W-:-:S13]  /*0670*/  ISETP.GE.AND P0, PT, R2, 0x1, PT ;  /* 0x000000010200780c */ /* 0x000fda0003f06270 */
[----:B------:R-:W-:Y:S05]  /*0680*/  @!P0 BRA `(.L_x_87) ;  /* 0x0000001800a88947 */ /* 0x000fea0003800000 */
[----:B------:R-:W1:Y:S01]  /*0690*/  LDCU UR6, c[0x0][0x364] ;  /* 0x00006c80ff0677ac */ /* 0x000e620008000800 */
[----:B------:R-:W2:Y:S01]  /*06a0*/  S2R R14, SR_CTAID.Y ;  /* 0x00000000000e7919 */ /* 0x000ea20000002600 */
[----:B------:R-:W3:Y:S01]  /*06b0*/  S2UR UR9, SR_CgaCtaId ;  /* 0x00000000000979c3 */ /* 0x000ee20000008800 */
[----:B------:R-:W-:Y:S01]  /*06c0*/  VIADD R2, R2, 0x3f ;  /* 0x0000003f02027836 */ /* 0x000fe20000000000 */
[----:B------:R-:W-:Y:S01]  /*06d0*/  UMOV UR4, 0x400 ;  /* 0x0000040000047882 */ /* 0x000fe20000000000 */
[----:B------:R-:W-:Y:S01]  /*06e0*/  IMAD.SHL.U32 R10, R4, 0x4, RZ ;  /* 0x00000004040a7824 */ /* 0x000fe200078e00ff */
[----:B------:R-:W4:Y:S01]  /*06f0*/  LDCU UR10, c[0x0][0x3b0] ;  /* 0x00007600ff0a77ac */ /* 0x000f220008000800 */
[----:B------:R-:W-:-:S03]  /*0700*/  LOP3.LUT R18, R3, 0x7, RZ, 0xc0, !PT ;  /* 0x0000000703127812 */ /* 0x000fc600078ec0ff */
[----:B------:R-:W-:Y:S01]  /*0710*/  LOP3.LUT R10, R10, 0xfc, RZ, 0xc0, !PT ;  /* 0x000000fc0a0a7812 */ /* 0x000fe200078ec0ff */
[----:B-1----:R-:W-:-:S06]  /*0720*/  UIMAD UR6, UR7, UR6, URZ ;  /* 0x00000006070672a4 */ /* 0x002fcc000f8e02ff */
[----:B------:R-:W-:Y:S01]  /*0730*/  VIADD R0, R4, UR6 ;  /* 0x0000000604007c36 */ /* 0x000fe20008000000 */
[----:B------:R-:W-:Y:S01]  /*0740*/  ISETP.NE.U32.AND P2, PT, RZ, UR6, PT ;  /* 0x00000006ff007c0c */ /* 0x000fe2000bf45070 */
[----:B0-----:R-:W-:Y:S01]  /*0750*/  IMAD R11, RZ, RZ, -UR6 ;  /* 0x80000006ff0b7e24 */ /* 0x001fe2000f8e02ff */
[----:B------:R-:W0:Y:S01]  /*0760*/  I2F.U32.RP R6, UR6 ;  /* 0x0000000600067d06 */ /* 0x000e220008209000 */
[C---:B------:R-:W-:Y:S01]  /*0770*/  VIADD R12, R0.reuse, UR6 ;  /* 0x00000006000c7c36 */ /* 0x040fe20008000000 */
[C---:B------:R-:W-:Y:S01]  /*0780*/  ISETP.GE.U32.AND P0, PT, R0.reuse, 0x1000, PT ;  /* 0x000010000000780c */ /* 0x040fe20003f06070 */
[----:B---3--:R-:W-:Y:S01]  /*0790*/  ULEA UR4, UR9, UR4, 0x18 ;  /* 0x0000000409047291 */ /* 0x008fe2000f8ec0ff */
[----:B------:R-:W-:Y:S01]  /*07a0*/  VIMNMX.U32 R5, PT, PT, R0, 0x1000, !PT ;  /* 0x0000100000057848 */ /* 0x000fe20007fe0000 */
[----:B----4-:R-:W-:Y:S01]  /*07b0*/  FMUL R19, RZ, UR10 ;  /* 0x0000000aff137c20 */ /* 0x010fe20008400000 */
[----:B------:R-:W-:-:S04]  /*07c0*/  SEL R7, RZ, 0x1, P0 ;  /* 0x00000001ff077807 */ /* 0x000fc80000000000 */
[----:B------:R-:W-:Y:S01]  /*07d0*/  IADD3 R5, PT, PT, R5, -R0, -R7 ;  /* 0x8000000005057210 */ /* 0x000fe20007ffe807 */
[----:B0-----:R-:W0:Y:S02]  /*07e0*/  MUFU.RCP R6, R6 ;  /* 0x0000000600067308 */ /* 0x001e240000001000 */
[----:B0-----:R-:W-:-:S06]  /*07f0*/  IADD3 R8, PT, PT, R6, 0xffffffe, RZ ;  /* 0x0ffffffe06087810 */ /* 0x001fcc0007ffe0ff */
[----:B------:R0:W1:Y:S02]  /*0800*/  F2I.FTZ.U32.TRUNC.NTZ R9, R8 ;  /* 0x0000000800097305 */ /* 0x000064000021f000 */
[----:B0-----:R-:W-:Y:S02]  /*0810*/  IMAD.MOV.U32 R8, RZ, RZ, RZ ;  /* 0x000000ffff087224 */ /* 0x001fe400078e00ff */
[----:B-1----:R-:W-:-:S04]  /*0820*/  IMAD R11, R11, R9, RZ ;  /* 0x000000090b0b7224 */ /* 0x002fc800078e02ff */
[----:B------:R-:W-:Y:S01]  /*0830*/  IMAD.HI.U32 R6, R9, R11, R8 ;  /* 0x0000000b09067227 */ /* 0x000fe200078e0008 */
[----:B------:R-:W-:-:S05]  /*0840*/  LEA.HI R9, R4, R3, RZ, 0x1a ;  /* 0x0000000304097211 */ /* 0x000fca00078fd0ff */
[----:B------:R-:W-:-:S04]  /*0850*/  IMAD.HI.U32 R6, R6, R5, RZ ;  /* 0x0000000506067227 */ /* 0x000fc800078e00ff */
[----:B------:R-:W-:Y:S02]  /*0860*/  IMAD.MOV R8, RZ, RZ, -R6 ;  /* 0x000000ffff087224 */ /* 0x000fe400078e0a06 */
[----:B------:R-:W-:Y:S02]  /*0870*/  IMAD R9, R9, 0x100, R10 ;  /* 0x0000010009097824 */ /* 0x000fe400078e020a */
[----:B------:R-:W-:Y:S01]  /*0880*/  IMAD R8, R8, UR6, R5 ;  /* 0x0000000608087c24 */ /* 0x000fe2000f8e0205 */
[----:B------:R-:W-:Y:S01]  /*0890*/  SHF.R.S32.HI R5, RZ, 0x1f, R2 ;  /* 0x0000001fff057819 */ /* 0x000fe20000011402 */
[----:B------:R-:W-:-:S03]  /*08a0*/  IMAD.SHL.U32 R10, R12, 0x4, RZ ;  /* 0x000000040c0a7824 */ /* 0x000fc600078e00ff */
[----:B------:R-:W-:Y:S02]  /*08b0*/  ISETP.GE.U32.AND P0, PT, R8, UR6, PT ;  /* 0x0000000608007c0c */ /* 0x000fe4000bf06070 */
[----:B------:R-:W-:Y:S02]  /*08c0*/  LEA.HI R5, R5, R2, RZ, 0x6 ;  /* 0x0000000205057211 */ /* 0x000fe400078f30ff */
[----:B------:R-:W-:Y:S02]  /*08d0*/  LEA.HI R2, R0, R3, RZ, 0x1a ;  /* 0x0000000300027211 */ /* 0x000fe400078fd0ff */
[----:B------:R-:W-:Y:S02]  /*08e0*/  SHF.R.S32.HI R5, RZ, 0x6, R5 ;  /* 0x00000006ff057819 */ /* 0x000fe40000011405 */
[----:B------:R-:W-:Y:S02]  /*08f0*/  LOP3.LUT R17, R10, 0xfc, RZ, 0xc0, !PT ;  /* 0x000000fc0a117812 */ /* 0x000fe400078ec0ff */
[----:B--2---:R-:W-:-:S02]  /*0900*/  VIADDMNMX R11, R14, 0x1, R5, PT ;  /* 0x000000010e0b7846 */ /* 0x004fc40003800105 */
[C---:B------:R-:W-:Y:S01]  /*0910*/  LEA R5, R3.reuse, UR4, 0x8 ;  /* 0x0000000403057c11 */ /* 0x040fe2000f8e40ff */
[----:B------:R-:W-:Y:S01]  /*0920*/  @P0 VIADD R6, R6, 0x1 ;  /* 0x0000000106060836 */ /* 0x000fe20000000000 */
[----:B------:R-:W-:Y:S01]  /*0930*/  @P0 IADD3 R8, PT, PT, R8, -UR6, RZ ;  /* 0x8000000608080c10 */ /* 0x000fe2000fffe0ff */
[----:B------:R-:W-:Y:S01]  /*0940*/  UMOV UR4, URZ ;  /* 0x000000ff00047c82 */ /* 0x000fe20008000000 */
[----:B------:R-:W-:Y:S02]  /*0950*/  LOP3.LUT R14, R3, 0x7ffffff8, RZ, 0xc0, !PT ;  /* 0x7ffffff8030e7812 */ /* 0x000fe400078ec0ff */
[----:B------:R-:W-:Y:S01]  /*0960*/  ISETP.GE.U32.AND P1, PT, R8, UR6, PT ;  /* 0x0000000608007c0c */ /* 0x000fe2000bf26070 */
[----:B------:R-:W-:Y:S01]  /*0970*/  IMAD.SHL.U32 R8, R0, 0x4, RZ ;  /* 0x0000000400087824 */ /* 0x000fe200078e00ff */
[----:B------:R-:W-:-:S04]  /*0980*/  VIMNMX R11, PT, PT, R11, 0x1, !PT ;  /* 0x000000010b0b7848 */ /* 0x000fc80007fe0100 */
[----:B------:R-:W-:Y:S02]  /*0990*/  LOP3.LUT R13, R8, 0xfc, RZ, 0xc0, !PT ;  /* 0x000000fc080d7812 */ /* 0x000fe400078ec0ff */
[----:B------:R-:W-:Y:S02]  /*09a0*/  LEA.HI R8, R12, R3, RZ, 0x1a ;  /* 0x000000030c087211 */ /* 0x000fe400078fd0ff */
[----:B------:R-:W-:Y:S02]  /*09b0*/  LEA R15, R2, R13, 0x8 ;  /* 0x0000000d020f7211 */ /* 0x000fe400078e40ff */
[----:B------:R-:W-:Y:S01]  /*09c0*/  LOP3.LUT R13, R4, 0x3f, RZ, 0xc0, !PT ;  /* 0x0000003f040d7812 */ /* 0x000fe200078ec0ff */
[----:B------:R-:W-:Y:S01]  /*09d0*/  @P1 VIADD R6, R6, 0x1 ;  /* 0x0000000106061836 */ /* 0x000fe20000000000 */
[----:B------:R-:W-:Y:S01]  /*09e0*/  @!P2 LOP3.LUT R6, RZ, UR6, RZ, 0x33, !PT ;  /* 0x00000006ff06ac12 */ /* 0x000fe2000f8e33ff */
[----:B------:R-:W-:Y:S01]  /*09f0*/  IMAD R21, R8, 0x100, R17 ;  /* 0x0000010008157824 */ /* 0x000fe200078e0211 */
[----:B------:R-:W-:-:S03]  /*0a00*/  LOP3.LUT R17, R3, 0x3, RZ, 0xc0, !PT ;  /* 0x0000000303117812 */ /* 0x000fc600078ec0ff */
[----:B------:R-:W-:Y:S02]  /*0a10*/  IMAD.IADD R7, R7, 0x1, R6 ;  /* 0x0000000107077824 */ /* 0x000fe400078e0206 */
[----:B------:R-:W-:-:S04]  /*0a20*/  IMAD R6, R3, 0x100, R5 ;  /* 0x0000010003067824 */ /* 0x000fc800078e0205 */
[C---:B------:R-:W-:Y:S02]  /*0a30*/  IMAD.IADD R12, R6.reuse, 0x1, R9 ;  /* 0x00000001060c7824 */ /* 0x040fe400078e0209 */
[C---:B------:R-:W-:Y:S02]  /*0a40*/  IMAD.IADD R10, R6.reuse, 0x1, R15 ;  /* 0x00000001060a7824 */ /* 0x040fe400078e020f */
[----:B------:R-:W-:-:S07]  /*0a50*/  IMAD.IADD R9, R6, 0x1, R21 ;  /* 0x0000000106097824 */ /* 0x000fce00078e0215 */
.L_x_112:
[----:B------:R-:W-:Y:S01]  /*0a60*/  ISETP.GE.AND P0, PT, R4, UR5, PT ;  /* 0x0000000504007c0c */ /* 0x000fe2000bf06270 */
[----:B------:R-:W0:Y:S01]  /*0a70*/  LDCU UR9, c[0x0][0x3a4] ;  /* 0x00007480ff0977ac */ /* 0x000e220008000800 */
[----:B------:R-:W-:Y:S01]  /*0a80*/  MOV R8, UR4 ;  /* 0x0000000400087c02 */ /* 0x000fe20008000f00 */
[----:B------:R-:W-:Y:S01]  /*0a90*/  BSSY.RECONVERGENT B0, `(.L_x_88) ;  /* 0x0000062000007945 */ /* 0x000fe20003800200 */
[----:B------:R-:W-:Y:S01]  /*0aa0*/  UIADD3 UR4, UPT, UPT, UR4, 0x1, URZ ;  /* 0x0000000104047890 */ /* 0x000fe2000fffe0ff */
[----:B-1----:R-:W1:Y:S05]  /*0ab0*/  LDCU UR10, c[0x0][0x3a4] ;  /* 0x00007480ff0a77ac */ /* 0x002e6a0008000800 */
[----:B------:R-:W-:-:S03]  /*0ac0*/  ISETP.NE.AND P1, PT, R11, UR4, PT ;  /* 0x000000040b007c0c */ /* 0x000fc6000bf25270 */
[----:B--2---:R-:W-:Y:S10]  /*0ad0*/  @P0 BRA `(.L_x_89) ;  /* 0x0000000400740947 */ /* 0x004ff40003800000 */
[----:B------:R-:W2:Y:S01]  /*0ae0*/  LDC R20, c[0x0][0x3ac] ;  /* 0x0000eb00ff147b82 */ /* 0x000ea20000000800 */
[----:B------:R-:W-:Y:S01]  /*0af0*/  BSSY.RECONVERGENT B1, `(.L_x_90) ;  /* 0x000002f000017945 */ /* 0x000fe20003800200 */
[----:B--2---:R-:W-:Y:S02]  /*0b00*/  IABS R16, R20 ;  /* 0x0000001400107213 */ /* 0x004fe40000000000 */
[----:B------:R-:W-:Y:S01]  /*0b10*/  ISETP.GE.AND P0, PT, R20, RZ, PT ;  /* 0x000000ff1400720c */ /* 0x000fe20003f06270 */
[----:B------:R-:W-:Y:S01]  /*0b20*/  IMAD.MOV.U32 R20, RZ, RZ, R4 ;  /* 0x000000ffff147224 */ /* 0x000fe200078e0004 */
[----:B------:R-:W2:Y:S08]  /*0b30*/  I2F.RP R15, R16 ;  /* 0x00000010000f7306 */ /* 0x000eb00000209400 */
[----:B--2---:R-:W2:Y:S02]  /*0b40*/  MUFU.RCP R15, R15 ;  /* 0x0000000f000f7308 */ /* 0x004ea40000001000 */
[----:B--2---:R-:W-:-:S06]  /*0b50*/  VIADD R2, R15, 0xffffffe ;  /* 0x0ffffffe0f027836 */ /* 0x004fcc0000000000 */
[----:B------:R2:W3:Y:S02]  /*0b60*/  F2I.FTZ.U32.TRUNC.NTZ R3, R2 ;  /* 0x0000000200037305 */ /* 0x0004e4000021f000 */
[----:B--2---:R-:W-:Y:S02]  /*0b70*/  IMAD.MOV.U32 R2, RZ, RZ, RZ ;  /* 0x000000ffff027224 */ /* 0x004fe400078e00ff */
[----:B---3--:R-:W-:-:S04]  /*0b80*/  IMAD.MOV R21, RZ, RZ, -R3 ;  /* 0x000000ffff157224 */ /* 0x008fc800078e0a03 */
[----:B------:R-:W-:-:S04]  /*0b90*/  IMAD R21, R21, R16, RZ ;  /* 0x0000001015157224 */ /* 0x000fc800078e02ff */
[----:B------:R-:W-:-:S07]  /*0ba0*/  IMAD.HI.U32 R21, R3, R21, R2 ;  /* 0x0000001503157227 */ /* 0x000fce00078e0002 */
.L_x_91:
[----:B--2---:R-:W2:Y:S01]  /*0bb0*/  LDC R23, c[0x0][0x3ac] ;  /* 0x0000eb00ff177b82 */ /* 0x004ea20000000800 */
[----:B------:R-:W-:Y:S01]  /*0bc0*/  IABS R2, R20 ;  /* 0x0000001400027213 */ /* 0x000fe20000000000 */
[----:B0-----:R-:W-:-:S04]  /*0bd0*/  IMAD.U32 R25, RZ, RZ, UR9 ;  /* 0x00000009ff197e24 */ /* 0x001fc8000f8e00ff */
[----:B------:R-:W-:-:S04]  /*0be0*/  IMAD.HI.U32 R22, R21, R2, RZ ;  /* 0x0000000215167227 */ /* 0x000fc800078e00ff */
[----:B------:R-:W-:Y:S01]  /*0bf0*/  IMAD.MOV R3, RZ, RZ, -R22 ;  /* 0x000000ffff037224 */ /* 0x000fe200078e0a16 */
[----:B--2---:R-:W-:-:S05]  /*0c00*/  IABS R15, R23 ;  /* 0x00000017000f7213 */ /* 0x004fca0000000000 */
[----:B------:R-:W-:Y:S01]  /*0c10*/  IMAD R3, R15, R3, R2 ;  /* 0x000000030f037224 */ /* 0x000fe200078e0202 */
[----:B------:R-:W-:-:S04]  /*0c20*/  LOP3.LUT R2, R20, R23, RZ, 0x3c, !PT ;  /* 0x0000001714027212 */ /* 0x000fc800078e3cff */
[----:B------:R-:W-:Y:S02]  /*0c30*/  ISETP.GT.U32.AND P3, PT, R16, R3, PT ;  /* 0x000000031000720c */ /* 0x000fe40003f64070 */
[----:B------:R-:W-:-:S11]  /*0c40*/  ISETP.GE.AND P4, PT, R2, RZ, PT ;  /* 0x000000ff0200720c */ /* 0x000fd60003f86270 */
[----:B------:R-:W-:Y:S01]  /*0c50*/  @!P3 IMAD.IADD R3, R3, 0x1, -R15 ;  /* 0x000000010303b824 */ /* 0x000fe200078e0a0f */
[----:B------:R-:W-:Y:S02]  /*0c60*/  @!P3 IADD3 R22, PT, PT, R22, 0x1, RZ ;  /* 0x000000011616b810 */ /* 0x000fe40007ffe0ff */
[----:B------:R-:W-:Y:S02]  /*0c70*/  ISETP.NE.AND P3, PT, R23, RZ, PT ;  /* 0x000000ff1700720c */ /* 0x000fe40003f65270 */
[----:B------:R-:W-:-:S13]  /*0c80*/  ISETP.GE.U32.AND P2, PT, R3, R16, PT ;  /* 0x000000100300720c */ /* 0x000fda0003f46070 */
[----:B------:R-:W-:-:S04]  /*0c90*/  @P2 VIADD R22, R22, 0x1 ;  /* 0x0000000116162836 */ /* 0x000fc80000000000 */
[----:B------:R-:W-:Y:S01]  /*0ca0*/  @!P4 IMAD.MOV R22, RZ, RZ, -R22 ;  /* 0x000000ffff16c224 */ /* 0x000fe200078e0a16 */
[----:B------:R-:W-:-:S05]  /*0cb0*/  @!P3 LOP3.LUT R22, RZ, R23, RZ, 0x33, !PT ;  /* 0x00000017ff16b212 */ /* 0x000fca00078e33ff */
[----:B------:R-:W-:-:S05]  /*0cc0*/  IMAD R24, R8, 0x40, R22 ;  /* 0x0000004008187824 */ /* 0x000fca00078e0216 */
[----:B------:R-:W-:-:S13]  /*0cd0*/  ISETP.GE.OR P2, PT, R24, UR9, !P0 ;  /* 0x0000000918007c0c */ /* 0x000fda000c746670 */
[----:B------:R-:W0:Y:S01]  /*0ce0*/  @!P2 LDC R27, c[0x0][0x3a8] ;  /* 0x0000ea00ff1bab82 */ /* 0x000e220000000800 */
[----:B------:R-:W-:Y:S02]  /*0cf0*/  @!P2 IMAD R24, R25, UR14, R24 ;  /* 0x0000000e1918ac24 */ /* 0x000fe4000f8e0218 */
[----:B------:R-:W-:-:S04]  /*0d00*/  IMAD.MOV R25, RZ, RZ, -R22 ;  /* 0x000000ffff197224 */ /* 0x000fc800078e0a16 */
[----:B------:R-:W-:Y:S01]  /*0d10*/  IMAD R26, R23, R25, R20 ;  /* 0x00000019171a7224 */ /* 0x000fe200078e0214 */
[----:B------:R-:W2:Y:S01]  /*0d20*/  @!P2 LDC.64 R2, c[0x0][0x388] ;  /* 0x0000e200ff02ab82 */ /* 0x000ea20000000a00 */
[----:B0-----:R-:W-:-:S04]  /*0d30*/  @!P2 IMAD R24, R24, R27, UR8 ;  /* 0x000000081818ae24 */ /* 0x001fc8000f8e021b */
[----:B------:R-:W-:Y:S02]  /*0d40*/  @!P2 IMAD R25, R24, R23, R26 ;  /* 0x000000171819a224 */ /* 0x000fe400078e021a */
[----:B------:R-:W-:Y:S02]  /*0d50*/  HFMA2 R24, -RZ, RZ, 0, 0 ;  /* 0x00000000ff187431 */ /* 0x000fe400000001ff */
[----:B--2---:R-:W-:-:S05]  /*0d60*/  @!P2 IMAD.WIDE R2, R25, 0x4, R2 ;  /* 0x000000041902a825 */ /* 0x004fca00078e0202 */
[----:B------:R-:W2:Y:S01]  /*0d70*/  @!P2 LDG.E.CONSTANT R24, desc[UR12][R2.64] ;  /* 0x0000000c0218a981 */ /* 0x000ea2000c1e9900 */
[----:B------:R-:W-:Y:S02]  /*0d80*/  IMAD R22, R22, R23, R26 ;  /* 0x0000001716167224 */ /* 0x000fe400078e021a */
[----:B------:R-:W-:Y:S02]  /*0d90*/  VIADD R20, R20, UR6 ;  /* 0x0000000614147c36 */ /* 0x000fe40008000000 */
[----:B------:R-:W-:-:S03]  /*0da0*/  IMAD R23, R22, 0x4, R5 ;  /* 0x0000000416177824 */ /* 0x000fc600078e0205 */
[----:B------:R-:W-:Y:S02]  /*0db0*/  ISETP.GE.AND P2, PT, R20, UR5, PT ;  /* 0x0000000514007c0c */ /* 0x000fe4000bf46270 */
[----:B--2---:R2:W-:Y:S11]  /*0dc0*/  STS [R23], R24 ;  /* 0x0000001817007388 */ /* 0x0045f60000000800 */
[----:B------:R-:W-:Y:S05]  /*0dd0*/  @!P2 BRA `(.L_x_91) ;  /* 0xfffffffc0074a947 */ /* 0x000fea000383ffff */
[----:B-1----:R-:W-:Y:S05]  /*0de0*/  BSYNC.RECONVERGENT B1 ;  /* 0x0000000000017941 */ /* 0x002fea0003800200 */
.L_x_90:
[----:B------:R-:W0:Y:S08]  /*0df0*/  I2F.RP R21, R15 ;  /* 0x0000000f00157306 */ /* 0x000e300000209400 */
[----:B0-----:R-:W0:Y:S02]  /*0e00*/  MUFU.RCP R21, R21 ;  /* 0x0000001500157308 */ /* 0x001e240000001000 */
[----:B0-----:R-:W-:-:S06]  /*0e10*/  VIADD R2, R21, 0xffffffe ;  /* 0x0ffffffe15027836 */ /* 0x001fcc0000000000 */
[----:B------:R0:W1:Y:S02]  /*0e20*/  F2I.FTZ.U32.TRUNC.NTZ R3, R2 ;  /* 0x0000000200037305 */ /* 0x000064000021f000 */
[----:B0-----:R-:W-:Y:S01]  /*0e30*/  MOV R2, RZ ;  /* 0x000000ff00027202 */ /* 0x001fe20000000f00 */
[----:B-1----:R-:W-:-:S04]  /*0e40*/  IMAD.MOV R16, RZ, RZ, -R3 ;  /* 0x000000ffff107224 */ /* 0x002fc800078e0a03 */
[----:B--2---:R-:W-:Y:S02]  /*0e50*/  IMAD R23, R16, R15, RZ ;  /* 0x0000000f10177224 */ /* 0x004fe400078e02ff */
[----:B------:R-:W-:Y:S02]  /*0e60*/  IMAD.MOV.U32 R16, RZ, RZ, R4 ;  /* 0x000000ffff107224 */ /* 0x000fe400078e0004 */
[----:B------:R-:W-:-:S07]  /*0e70*/  IMAD.HI.U32 R20, R3, R23, R2 ;  /* 0x0000001703147227 */ /* 0x000fce00078e0002 */
.L_x_92:
[----:B------:R-:W0:Y:S01]  /*0e80*/  LDC R21, c[0x0][0x3ac] ;  /* 0x0000eb00ff157b82 */ /* 0x000e220000000800 */
[----:B------:R-:W-:Y:S01]  /*0e90*/  IABS R3, R16 ;  /* 0x0000001000037213 */ /* 0x000fe20000000000 */
[----:B------:R-:W-:-:S04]  /*0ea0*/  IMAD.U32 R26, RZ, RZ, UR10 ;  /* 0x0000000aff1a7e24 */ /* 0x000fc8000f8e00ff */
[----:B--2---:R-:W-:-:S04]  /*0eb0*/  IMAD.HI.U32 R22, R20, R3, RZ ;  /* 0x0000000314167227 */ /* 0x004fc800078e00ff */
[----:B------:R-:W-:Y:S01]  /*0ec0*/  IMAD.MOV R2, RZ, RZ, -R22 ;  /* 0x000000ffff027224 */ /* 0x000fe200078e0a16 */
[----:B0-----:R-:W-:-:S05]  /*0ed0*/  IABS R23, R21 ;  /* 0x0000001500177213 */ /* 0x001fca0000000000 */
        /* <DEDUP_REMOVED lines=13> */
[----:B------:R-:W-:Y:S01]  /*0fb0*/  ISETP.GE.OR P2, PT, R23, UR10, !P0 ;  /* 0x0000000a17007c0c */ /* 0x000fe2000c746670 */
[----:B------:R-:W-:-:S12]  /*0fc0*/  IMAD R25, R21, R25, R16 ;  /* 0x0000001915197224 */ /* 0x000fd800078e0210 */
[----:B------:R-:W0:Y:S01]  /*0fd0*/  @!P2 LDC R24, c[0x0][0x3a8] ;  /* 0x0000ea00ff18ab82 */ /* 0x000e220000000800 */
[----:B------:R-:W-:-:S07]  /*0fe0*/  @!P2 IMAD R23, R26, UR14, R23 ;  /* 0x0000000e1a17ac24 */ /* 0x000fce000f8e0217 */
[----:B------:R-:W1:Y:S01]  /*0ff0*/  @!P2 LDC.64 R2, c[0x0][0x390] ;  /* 0x0000e400ff02ab82 */ /* 0x000e620000000a00 */
[----:B0-----:R-:W-:-:S04]  /*1000*/  @!P2 IMAD R24, R23, R24, UR8 ;  /* 0x000000081718ae24 */ /* 0x001fc8000f8e0218 */
[----:B------:R-:W-:-:S04]  /*1010*/  @!P2 IMAD R23, R24, R21, R25 ;  /* 0x000000151817a224 */ /* 0x000fc800078e0219 */
[----:B-1----:R-:W-:-:S04]  /*1020*/  @!P2 IMAD.WIDE R2, R23, 0x4, R2 ;  /* 0x000000041702a825 */ /* 0x002fc800078e0202 */
[----:B------:R-:W-:-:S06]  /*1030*/  IMAD.MOV.U32 R23, RZ, RZ, RZ ;  /* 0x000000ffff177224 */ /* 0x000fcc00078e00ff */
[----:B------:R-:W2:Y:S01]  /*1040*/  @!P2 LDG.E.CONSTANT R23, desc[UR12][R2.64] ;  /* 0x0000000c0217a981 */ /* 0x000ea2000c1e9900 */
[----:B------:R-:W-:Y:S02]  /*1050*/  IMAD R21, R22, R21, R25 ;  /* 0x0000001516157224 */ /* 0x000fe400078e0219 */
[----:B------:R-:W-:Y:S02]  /*1060*/  VIADD R16, R16, UR6 ;  /* 0x0000000610107c36 */ /* 0x000fe40008000000 */
[----:B------:R-:W-:-:S03]  /*1070*/  IMAD R22, R21, 0x4, R6 ;  /* 0x0000000415167824 */ /* 0x000fc600078e0206 */
[----:B------:R-:W-:Y:S02]  /*1080*/  ISETP.GE.AND P2, PT, R16, UR5, PT ;  /* 0x0000000510007c0c */ /* 0x000fe4000bf46270 */
[----:B--2---:R2:W-:Y:S11]  /*1090*/  STS [R22], R23 ;  /* 0x0000001716007388 */ /* 0x0045f60000000800 */
[----:B------:R-:W-:Y:S05]  /*10a0*/  @!P2 BRA `(.L_x_92) ;  /* 0xfffffffc0074a947 */ /* 0x000fea000383ffff */
.L_x_89:
[----:B01----:R-:W-:Y:S05]  /*10b0*/  BSYNC.RECONVERGENT B0 ;  /* 0x0000000000007941 */ /* 0x003fea0003800200 */
.L_x_88:
[----:B------:R-:W-:Y:S01]  /*10c0*/  BAR.SYNC.DEFER_BLOCKING 0x0 ;  /* 0x0000000000007b1d */ /* 0x000fe20000010000 */
[----:B------:R-:W-:-:S05]  /*10d0*/  ISETP.GT.U32.AND P0, PT, R4, 0xfff, PT ;  /* 0x00000fff0400780c */ /* 0x000fca0003f04070 */
[----:B------:R-:W0:Y:S01]  /*10e0*/  LDCU UR15, c[0x0][0x3a4] ;  /* 0x00007480ff0f77ac */ /* 0x000e220008000800 */
[----:B------:R-:W-:Y:S07]  /*10f0*/  BSSY.RECONVERGENT B2, `(.L_x_93) ;  /* 0x0000100000027945 */ /* 0x000fee0003800200 */
[----:B------:R-:W-:Y:S05]  /*1100*/  @P0 BRA `(.L_x_94) ;  /* 0x0000000c00f80947 */ /* 0x000fea0003800000 */
[----:B------:R-:W1:Y:S02]  /*1110*/  LDC R2, c[0x0][0x3ac] ;  /* 0x0000eb00ff027b82 */ /* 0x000e640000000800 */
[----:B-1----:R-:W-:-:S13]  /*1120*/  ISETP.GE.AND P0, PT, R2, 0x1, PT ;  /* 0x000000010200780c */ /* 0x002fda0003f06270 */
[----:B------:R-:W-:Y:S05]  /*1130*/  @!P0 BRA `(.L_x_95) ;  /* 0x0000000800088947 */ /* 0x000fea0003800000 */
[----:B------:R-:W-:Y:S01]  /*1140*/  BSSY.RECONVERGENT B1, `(.L_x_96) ;  /* 0x0000080000017945 */ /* 0x000fe20003800200 */
[----:B------:R-:W-:-:S07]  /*1150*/  MOV R15, R4 ;  /* 0x00000004000f7202 */ /* 0x000fce0000000f00 */
.L_x_108:
[----:B-1----:R-:W1:Y:S01]  /*1160*/  LDCU UR9, c[0x0][0x3a4] ;  /* 0x00007480ff0977ac */ /* 0x002e620008000800 */
[----:B------:R-:W-:Y:S01]  /*1170*/  SHF.R.U32.HI R2, RZ, 0x6, R15 ;  /* 0x00000006ff027819 */ /* 0x000fe2000001160f */
[----:B------:R-:W-:Y:S01]  /*1180*/  BSSY.RECONVERGENT B0, `(.L_x_97) ;  /* 0x0000075000007945 */ /* 0x000fe20003800200 */
[C---:B------:R-:W-:Y:S01]  /*1190*/  LOP3.LUT R3, R15.reuse, 0x3f, RZ, 0xc0, !PT ;  /* 0x0000003f0f037812 */ /* 0x040fe200078ec0ff */
[----:B------:R-:W-:Y:S02]  /*11a0*/  VIADD R15, R15, UR6 ;  /* 0x000000060f0f7c36 */ /* 0x000fe40008000000 */
[----:B------:R-:W-:Y:S02]  /*11b0*/  VIADD R16, R2, UR11 ;  /* 0x0000000b02107c36 */ /* 0x000fe40008000000 */
[----:B------:R-:W-:Y:S01]  /*11c0*/  IMAD R21, R8, 0x40, R3 ;  /* 0x0000004008157824 */ /* 0x000fe200078e0203 */
[----:B------:R-:W-:-:S04]  /*11d0*/  ISETP.GE.U32.AND P2, PT, R15, 0x1000, PT ;  /* 0x000010000f00780c */ /* 0x000fc80003f46070 */
[----:B------:R-:W-:-:S04]  /*11e0*/  VIMNMX R20, PT, PT, R16, R21, !PT ;  /* 0x0000001510147248 */ /* 0x000fc80007fe0100 */
[----:B-1----:R-:W-:Y:S01]  /*11f0*/  ISETP.GE.AND P0, PT, R20, UR9, PT ;  /* 0x0000000914007c0c */ /* 0x002fe2000bf06270 */
[----:B------:R-:W-:-:S03]  /*1200*/  IMAD.MOV.U32 R20, RZ, RZ, -0x800001 ;  /* 0xff7fffffff147424 */ /* 0x000fc600078e00ff */
[----:B------:R-:W-:-:S13]  /*1210*/  ISETP.GT.U32.OR P0, PT, R21, R16, P0 ;  /* 0x000000101500720c */ /* 0x000fda0000704470 */
[----:B------:R-:W-:Y:S05]  /*1220*/  @P0 BRA `(.L_x_98) ;  /* 0x0000000400a80947 */ /* 0x000fea0003800000 */
[----:B------:R-:W1:Y:S01]  /*1230*/  LDC R16, c[0x0][0x3ac] ;  /* 0x0000eb00ff107b82 */ /* 0x000e620000000800 */
[----:B------:R-:W-:Y:S02]  /*1240*/  CS2R R20, SRZ ;  /* 0x0000000000147805 */ /* 0x000fe4000001ff00 */
[----:B-1----:R-:W-:-:S13]  /*1250*/  ISETP.GE.U32.AND P0, PT, R16, 0x8, PT ;  /* 0x000000081000780c */ /* 0x002fda0003f06070 */
[----:B------:R-:W-:Y:S05]  /*1260*/  @!P0 BRA `(.L_x_99) ;  /* 0x00000000009c8947 */ /* 0x000fea0003800000 */
[----:B--2---:R-:W1:Y:S01]  /*1270*/  S2R R22, SR_CgaCtaId ;  /* 0x0000000000167919 */ /* 0x004e620000008800 */
[----:B------:R-:W-:Y:S01]  /*1280*/  MOV R21, 0x400 ;  /* 0x0000040000157802 */ /* 0x000fe20000000f00 */
[----:B------:R-:W-:Y:S01]  /*1290*/  HFMA2 R23, -RZ, RZ, 0, 0 ;  /* 0x00000000ff177431 */ /* 0x000fe200000001ff */
[----:B------:R-:W-:Y:S01]  /*12a0*/  BSSY.RECONVERGENT B3, `(.L_x_100) ;  /* 0x0000022000037945 */ /* 0x000fe20003800200 */
[----:B------:R-:W-:Y:S01]  /*12b0*/  IMAD.MOV.U32 R20, RZ, RZ, RZ ;  /* 0x000000ffff147224 */ /* 0x000fe200078e00ff */
[----:B-1----:R-:W-:-:S07]  /*12c0*/  LEA R21, R22, R21, 0x18 ;  /* 0x0000001516157211 */ /* 0x002fce00078ec0ff */
.L_x_101:
[-CC-:B------:R-:W-:Y:S02]  /*12d0*/  IMAD R22, R2, R16.reuse, R23.reuse ;  /* 0x0000001002167224 */ /* 0x180fe400078e0217 */
[----:B------:R-:W-:Y:S02]  /*12e0*/  IMAD R24, R3, R16, R23 ;  /* 0x0000001003187224 */ /* 0x000fe400078e0217 */
[----:B------:R-:W-:Y:S02]  /*12f0*/  IMAD R22, R22, 0x4, R21 ;  /* 0x0000000416167824 */ /* 0x000fe400078e0215 */
[----:B------:R-:W-:Y:S02]  /*1300*/  IMAD R24, R24, 0x4, R5 ;  /* 0x0000000418187824 */ /* 0x000fe400078e0205 */
[----:B------:R-:W-:Y:S01]  /*1310*/  VIADD R23, R23, 0x8 ;  /* 0x0000000817177836 */ /* 0x000fe20000000000 */
[----:B------:R-:W-:Y:S04]  /*1320*/  LDS R25, [R22] ;  /* 0x0000000016197984 */ /* 0x000fe80000000800 */
[----:B------:R-:W1:Y:S01]  /*1330*/  LDS R26, [R24] ;  /* 0x00000000181a7984 */ /* 0x000e620000000800 */
[----:B------:R-:W-:-:S03]  /*1340*/  ISETP.NE.AND P0, PT, R23, R14, PT ;  /* 0x0000000e1700720c */ /* 0x000fc60003f05270 */
[----:B------:R-:W-:Y:S04]  /*1350*/  LDS R27, [R22+0x1c] ;  /* 0x00001c00161b7984 */ /* 0x000fe80000000800 */
[----:B------:R-:W-:Y:S01]  /*1360*/  LDS R28, [R24+0x1c] ;  /* 0x00001c00181c7984 */ /* 0x000fe20000000800 */
[----:B-1----:R-:W-:-:S03]  /*1370*/  FFMA R25, R25, R26, R20 ;  /* 0x0000001a19197223 */ /* 0x002fc60000000014 */
[----:B------:R-:W-:Y:S04]  /*1380*/  LDS R20, [R22+0x4] ;  /* 0x0000040016147984 */ /* 0x000fe80000000800 */
[----:B------:R-:W1:Y:S02]  /*1390*/  LDS R26, [R24+0x4] ;  /* 0x00000400181a7984 */ /* 0x000e640000000800 */
[----:B-1----:R-:W-:Y:S02]  /*13a0*/  FFMA R20, R20, R26, R25 ;  /* 0x0000001a14147223 */ /* 0x002fe40000000019 */
[----:B------:R-:W-:Y:S04]  /*13b0*/  LDS R25, [R22+0x8] ;  /* 0x0000080016197984 */ /* 0x000fe80000000800 */
[----:B------:R-:W1:Y:S02]  /*13c0*/  LDS R26, [R24+0x8] ;  /* 0x00000800181a7984 */ /* 0x000e640000000800 */
[----:B-1----:R-:W-:-:S02]  /*13d0*/  FFMA R20, R25, R26, R20 ;  /* 0x0000001a19147223 */ /* 0x002fc40000000014 */
        /* <DEDUP_REMOVED lines=11> */
[----:B-1----:R-:W-:-:S04]  /*1490*/  FFMA R20, R25, R26, R20 ;  /* 0x0000001a19147223 */ /* 0x002fc80000000014 */
[----:B------:R-:W-:Y:S01]  /*14a0*/  FFMA R20, R27, R28, R20 ;  /* 0x0000001c1b147223 */ /* 0x000fe20000000014 */
[----:B------:R-:W-:Y:S06]  /*14b0*/  @P0 BRA `(.L_x_101) ;  /* 0xfffffffc00840947 */ /* 0x000fec000383ffff */
[----:B0-----:R-:W-:Y:S05]  /*14c0*/  BSYNC.RECONVERGENT B3 ;  /* 0x0000000000037941 */ /* 0x001fea0003800200 */
.L_x_100:
[----:B------:R-:W-:-:S07]  /*14d0*/  IMAD.MOV.U32 R21, RZ, RZ, R14 ;  /* 0x000000ffff157224 */ /* 0x000fce00078e000e */
.L_x_99:
[----:B------:R-:W-:Y:S01]  /*14e0*/  ISETP.NE.AND P0, PT, R18, RZ, PT ;  /* 0x000000ff1200720c */ /* 0x000fe20003f05270 */
[----:B------:R-:W-:-:S12]  /*14f0*/  BSSY.RECONVERGENT B3, `(.L_x_102) ;  /* 0x000003b000037945 */ /* 0x000fd80003800200 */
[----:B------:R-:W-:Y:S05]  /*1500*/  @!P0 BRA `(.L_x_103) ;  /* 0x0000000000e48947 */ /* 0x000fea0003800000 */
[----:B--2---:R-:W-:Y:S01]  /*1510*/  VIADD R22, R18, 0xffffffff ;  /* 0xffffffff12167836 */ /* 0x004fe20000000000 */
[----:B------:R-:W-:Y:S01]  /*1520*/  BSSY.RECONVERGENT B4, `(.L_x_104) ;  /* 0x0000018000047945 */ /* 0x000fe20003800200 */
[----:B------:R-:W-:-:S03]  /*1530*/  ISETP.NE.AND P3, PT, R17, RZ, PT ;  /* 0x000000ff1100720c */ /* 0x000fc60003f65270 */
[----:B------:R-:W-:-:S13]  /*1540*/  ISETP.GE.U32.AND P0, PT, R22, 0x3, PT ;  /* 0x000000031600780c */ /* 0x000fda0003f06070 */
[----:B------:R-:W-:Y:S05]  /*1550*/  @!P0 BRA `(.L_x_105) ;  /* 0x0000000000508947 */ /* 0x000fea0003800000 */
[----:B------:R-:W1:Y:S01]  /*1560*/  S2UR UR10, SR_CgaCtaId ;  /* 0x00000000000a79c3 */ /* 0x000e620000008800 */
[----:B------:R-:W-:Y:S01]  /*1570*/  UMOV UR9, 0x400 ;  /* 0x0000040000097882 */ /* 0x000fe20000000000 */
[-CC-:B------:R-:W-:Y:S02]  /*1580*/  IMAD R22, R3, R16.reuse, R21.reuse ;  /* 0x0000001003167224 */ /* 0x180fe400078e0215 */
[----:B------:R-:W-:Y:S02]  /*1590*/  IMAD R23, R2, R16, R21 ;  /* 0x0000001002177224 */ /* 0x000fe400078e0215 */
[----:B------:R-:W-:Y:S01]  /*15a0*/  VIADD R21, R21, 0x4 ;  /* 0x0000000415157836 */ /* 0x000fe20000000000 */
[----:B------:R-:W-:-:S05]  /*15b0*/  LEA R22, R22, R5, 0x2 ;  /* 0x0000000516167211 */ /* 0x000fca00078e10ff */
[----:B------:R-:W-:Y:S04]  /*15c0*/  LDS R24, [R22] ;  /* 0x0000000016187984 */ /* 0x000fe80000000800 */
[----:B------:R-:W-:Y:S01]  /*15d0*/  LDS R26, [R22+0xc] ;  /* 0x00000c00161a7984 */ /* 0x000fe20000000800 */
[----:B-1----:R-:W-:-:S06]  /*15e0*/  ULEA UR9, UR10, UR9, 0x18 ;  /* 0x000000090a097291 */ /* 0x002fcc000f8ec0ff */
[----:B------:R-:W-:-:S05]  /*15f0*/  LEA R23, R23, UR9, 0x2 ;  /* 0x0000000917177c11 */ /* 0x000fca000f8e10ff */
[----:B------:R-:W1:Y:S04]  /*1600*/  LDS R25, [R23] ;  /* 0x0000000017197984 */ /* 0x000e680000000800 */
[----:B------:R-:W-:Y:S01]  /*1610*/  LDS R27, [R23+0xc] ;  /* 0x00000c00171b7984 */ /* 0x000fe20000000800 */
[----:B-1----:R-:W-:-:S03]  /*1620*/  FFMA R24, R25, R24, R20 ;  /* 0x0000001819187223 */ /* 0x002fc60000000014 */
[----:B------:R-:W-:Y:S04]  /*1630*/  LDS R20, [R22+0x4] ;  /* 0x0000040016147984 */ /* 0x000fe80000000800 */
[----:B------:R-:W1:Y:S02]  /*1640*/  LDS R25, [R23+0x4] ;  /* 0x0000040017197984 */ /* 0x000e640000000800 */
[----:B-1----:R-:W-:Y:S02]  /*1650*/  FFMA R20, R25, R20, R24 ;  /* 0x0000001419147223 */ /* 0x002fe40000000018 */
[----:B------:R-:W-:Y:S04]  /*1660*/  LDS R24, [R22+0x8] ;  /* 0x0000080016187984 */ /* 0x000fe80000000800 */
[----:B------:R-:W1:Y:S02]  /*1670*/  LDS R25, [R23+0x8] ;  /* 0x0000080017197984 */ /* 0x000e640000000800 */
[----:B-1----:R-:W-:-:S04]  /*1680*/  FFMA R20, R25, R24, R20 ;  /* 0x0000001819147223 */ /* 0x002fc80000000014 */
[----:B------:R-:W-:-:S07]  /*1690*/  FFMA R20, R27, R26, R20 ;  /* 0x0000001a1b147223 */ /* 0x000fce0000000014 */
.L_x_105:
[----:B0-----:R-:W-:Y:S05]  /*16a0*/  BSYNC.RECONVERGENT B4 ;  /* 0x0000000000047941 */ /* 0x001fea0003800200 */
.L_x_104:
        /* <DEDUP_REMOVED lines=11> */
[----:B------:R-:W-:Y:S04]  /*1760*/  LDS R25, [R24] ;  /* 0x0000000018197984 */ /* 0x000fe80000000800 */
[----:B------:R-:W-:Y:S01]  /*1770*/  LDS R26, [R24+0x4] ;  /* 0x00000400181a7984 */ /* 0x000fe20000000800 */
[----:B0-----:R-:W-:-:S06]  /*1780*/  ULEA UR9, UR10, UR9, 0x18 ;  /* 0x000000090a097291 */ /* 0x001fcc000f8ec0ff */
[----:B------:R-:W-:-:S05]  /*1790*/  LEA R22, R22, UR9, 0x2 ;  /* 0x0000000916167c11 */ /* 0x000fca000f8e10ff */
[----:B------:R-:W0:Y:S04]  /*17a0*/  LDS R23, [R22] ;  /* 0x0000000016177984 */ /* 0x000e280000000800 */
[----:B------:R-:W1:Y:S01]  /*17b0*/  LDS R27, [R22+0x4] ;  /* 0x00000400161b7984 */ /* 0x000e620000000800 */
[----:B0-----:R-:W-:-:S04]  /*17c0*/  FFMA R20, R23, R25, R20 ;  /* 0x0000001917147223 */ /* 0x001fc80000000014 */
[----:B-1----:R-:W-:-:S07]  /*17d0*/  FFMA R20, R27, R26, R20 ;  /* 0x0000001a1b147223 */ /* 0x002fce0000000014 */
.L_x_107:
[----:B------:R-:W-:Y:S05]  /*17e0*/  BSYNC.RECONVERGENT B4 ;  /* 0x0000000000047941 */ /* 0x000fea0003800200 */
.L_x_106:
[----:B------:R-:W-:Y:S05]  /*17f0*/  @!P3 BRA `(.L_x_103) ;  /* 0x000000000028b947 */ /* 0x000fea0003800000 */
[----:B------:R-:W0:Y:S01]  /*1800*/  S2UR UR10, SR_CgaCtaId ;  /* 0x00000000000a79c3 */ /* 0x000e220000008800 */
[----:B------:R-:W-:Y:S01]  /*1810*/  UMOV UR9, 0x400 ;  /* 0x0000040000097882 */ /* 0x000fe20000000000 */
[-CC-:B------:R-:W-:Y:S02]  /*1820*/  IMAD R22, R3, R16.reuse, R21.reuse ;  /* 0x0000001003167224 */ /* 0x180fe400078e0215 */
[----:B------:R-:W-:Y:S02]  /*1830*/  IMAD R16, R2, R16, R21 ;  /* 0x0000001002107224 */ /* 0x000fe400078e0215 */
[----:B------:R-:W-:-:S06]  /*1840*/  IMAD R22, R22, 0x4, R5 ;  /* 0x0000000416167824 */ /* 0x000fcc00078e0205 */
[----:B------:R-:W-:Y:S01]  /*1850*/  LDS R22, [R22] ;  /* 0x0000000016167984 */ /* 0x000fe20000000800 */
[----:B0-----:R-:W-:-:S06]  /*1860*/  ULEA UR9, UR10, UR9, 0x18 ;  /* 0x000000090a097291 */ /* 0x001fcc000f8ec0ff */
[----:B------:R-:W-:-:S05]  /*1870*/  LEA R16, R16, UR9, 0x2 ;  /* 0x0000000910107c11 */ /* 0x000fca000f8e10ff */
[----:B------:R-:W0:Y:S02]  /*1880*/  LDS R21, [R16] ;  /* 0x0000000010157984 */ /* 0x000e240000000800 */
[----:B0-----:R-:W-:-:S07]  /*1890*/  FFMA R20, R21, R22, R20 ;  /* 0x0000001615147223 */ /* 0x001fce0000000014 */
.L_x_103:
[----:B0-----:R-:W-:Y:S05]  /*18a0*/  BSYNC.RECONVERGENT B3 ;  /* 0x0000000000037941 */ /* 0x001fea0003800200 */
.L_x_102:
[----:B------:R-:W0:Y:S02]  /*18b0*/  LDCU UR9, c[0x0][0x3b0] ;  /* 0x00007600ff0977ac */ /* 0x000e240008000800 */
[----:B0-----:R-:W-:-:S07]  /*18c0*/  FMUL R20, R20, UR9 ;  /* 0x0000000914147c20 */ /* 0x001fce0008400000 */
.L_x_98:
[----:B0-----:R-:W-:Y:S05]  /*18d0*/  BSYNC.RECONVERGENT B0 ;  /* 0x0000000000007941 */ /* 0x001fea0003800200 */
.L_x_97:
[----:B------:R-:W0:Y:S02]  /*18e0*/  LDCU UR9, c[0x0][0x3ac] ;  /* 0x00007580ff0977ac */ /* 0x000e240008000800 */
[----:B0-----:R-:W-:-:S05]  /*18f0*/  VIADD R2, R2, UR9 ;  /* 0x0000000902027c36 */ /* 0x001fca0008000000 */
[----:B------:R-:W-:-:S05]  /*1900*/  LEA R3, R2, R3, 0x6 ;  /* 0x0000000302037211 */ /* 0x000fca00078e30ff */
[----:B------:R-:W-:-:S05]  /*1910*/  IMAD.U32 R3, R3, 0x4, R6 ;  /* 0x0000000403037824 */ /* 0x000fca00078e0006 */
[----:B------:R1:W-:Y:S01]  /*1920*/  STS [R3], R20 ;  /* 0x0000001403007388 */ /* 0x0003e20000000800 */
[----:B------:R-:W-:Y:S05]  /*1930*/  @!P2 BRA `(.L_x_108) ;  /* 0xfffffff80008a947 */ /* 0x000fea000383ffff */
[----:B------:R-:W-:Y:S05]  /*1940*/  BSYNC.RECONVERGENT B1 ;  /* 0x0000000000017941 */ /* 0x000fea0003800200 */
.L_x_96:
[----:B------:R-:W-:Y:S05]  /*1950*/  BRA `(.L_x_94) ;  /* 0x0000000400e47947 */ /* 0x000fea0003800000 */
.L_x_95:
[----:B------:R-:W-:Y:S01]  /*1960*/  LOP3.LUT R20, R7, 0x3, RZ, 0xc0, !PT ;  /* 0x0000000307147812 */ /* 0x000fe200078ec0ff */
[----:B------:R-:W-:Y:S01]  /*1970*/  BSSY.RECONVERGENT B0, `(.L_x_109) ;  /* 0x000002a000007945 */ /* 0x000fe20003800200 */
[----:B------:R-:W-:Y:S02]  /*1980*/  IMAD.MOV.U32 R15, RZ, RZ, R4 ;  /* 0x000000ffff0f7224 */ /* 0x000fe400078e0004 */
[----:B------:R-:W-:-:S13]  /*1990*/  ISETP.NE.AND P0, PT, R20, 0x3, PT ;  /* 0x000000031400780c */ /* 0x000fda0003f05270 */
[----:B------:R-:W-:Y:S05]  /*19a0*/  @!P0 BRA `(.L_x_110) ;  /* 0x0000000000988947 */ /* 0x000fea0003800000 */
[----:B------:R-:W1:Y:S01]  /*19b0*/  LDC R3, c[0x0][0x3a4] ;  /* 0x0000e900ff037b82 */ /* 0x000e620000000800 */
[----:B------:R-:W-:Y:S01]  /*19c0*/  IMAD R15, R8, 0x40, R13 ;  /* 0x00000040080f7824 */ /* 0x000fe200078e020d */
[----:B------:R-:W-:-:S04]  /*19d0*/  LEA.HI R16, R4, UR11, RZ, 0x1a ;  /* 0x0000000b04107c11 */ /* 0x000fc8000f8fd0ff */
[C---:B------:R-:W-:Y:S02]  /*19e0*/  ISETP.GT.U32.AND P0, PT, R15.reuse, R16, PT ;  /* 0x000000100f00720c */ /* 0x040fe40003f04070 */
[-C--:B-1----:R-:W-:Y:S02]  /*19f0*/  ISETP.GE.AND P2, PT, R15, R3.reuse, PT ;  /* 0x000000030f00720c */ /* 0x082fe40003f46270 */
[----:B------:R-:W-:Y:S02]  /*1a00*/  FSEL R15, R19, -3.40282346638528859812e+38, !P0 ;  /* 0xff7fffff130f7808 */ /* 0x000fe40004000000 */
[----:B------:R-:W-:Y:S02]  /*1a10*/  ISETP.GE.AND P0, PT, R16, R3, PT ;  /* 0x000000031000720c */ /* 0x000fe40003f06270 */
[----:B------:R-:W-:-:S04]  /*1a20*/  FSEL R15, R15, -3.40282346638528859812e+38, !P2 ;  /* 0xff7fffff0f0f7808 */ /* 0x000fc80005000000 */
[----:B------:R-:W-:Y:S01]  /*1a30*/  FSEL R21, R15, -3.40282346638528859812e+38, !P0 ;  /* 0xff7fffff0f157808 */ /* 0x000fe20004000000 */
[----:B------:R-:W-:Y:S01]  /*1a40*/  IMAD.MOV.U32 R15, RZ, RZ, R0 ;  /* 0x000000ffff0f7224 */ /* 0x000fe200078e0000 */
[----:B------:R-:W-:-:S03]  /*1a50*/  ISETP.NE.AND P0, PT, R20, RZ, PT ;  /* 0x000000ff1400720c */ /* 0x000fc60003f05270 */
[----:B------:R1:W-:Y:S10]  /*1a60*/  STS [R12], R21 ;  /* 0x000000150c007388 */ /* 0x0003f40000000800 */
[----:B-1----:R-:W-:Y:S05]  /*1a70*/  @!P0 BRA `(.L_x_110) ;  /* 0x0000000000648947 */ /* 0x002fea0003800000 */
[C---:B------:R-:W-:Y:S02]  /*1a80*/  LOP3.LUT R15, R0.reuse, 0x3f, RZ, 0xc0, !PT ;  /* 0x0000003f000f7812 */ /* 0x040fe400078ec0ff */
[----:B------:R-:W-:-:S03]  /*1a90*/  LEA.HI R16, R0, UR11, RZ, 0x1a ;  /* 0x0000000b00107c11 */ /* 0x000fc6000f8fd0ff */
[----:B------:R-:W-:-:S05]  /*1aa0*/  IMAD R15, R8, 0x40, R15 ;  /* 0x00000040080f7824 */ /* 0x000fca00078e020f */
[C---:B------:R-:W-:Y:S02]  /*1ab0*/  ISETP.GT.U32.AND P0, PT, R15.reuse, R16, PT ;  /* 0x000000100f00720c */ /* 0x040fe40003f04070 */
[-C--:B------:R-:W-:Y:S02]  /*1ac0*/  ISETP.GE.AND P2, PT, R15, R3.reuse, PT ;  /* 0x000000030f00720c */ /* 0x080fe40003f46270 */
[----:B------:R-:W-:Y:S02]  /*1ad0*/  FSEL R15, R19, -3.40282346638528859812e+38, !P0 ;  /* 0xff7fffff130f7808 */ /* 0x000fe40004000000 */
[----:B------:R-:W-:Y:S02]  /*1ae0*/  ISETP.GE.AND P0, PT, R16, R3, PT ;  /* 0x000000031000720c */ /* 0x000fe40003f06270 */
[----:B------:R-:W-:-:S04]  /*1af0*/  FSEL R15, R15, -3.40282346638528859812e+38, !P2 ;  /* 0xff7fffff0f0f7808 */ /* 0x000fc80005000000 */
[----:B------:R-:W-:Y:S02]  /*1b00*/  FSEL R21, R15, -3.40282346638528859812e+38, !P0 ;  /* 0xff7fffff0f157808 */ /* 0x000fe40004000000 */
[----:B------:R-:W-:Y:S02]  /*1b10*/  ISETP.NE.AND P0, PT, R20, 0x1, PT ;  /* 0x000000011400780c */ /* 0x000fe40003f05270 */
[----:B------:R-:W-:Y:S01]  /*1b20*/  IADD3 R20, PT, PT, R0, UR6, RZ ;  /* 0x0000000600147c10 */ /* 0x000fe2000fffe0ff */
[----:B------:R1:W-:Y:S04]  /*1b30*/  STS [R10], R21 ;  /* 0x000000150a007388 */ /* 0x0003e80000000800 */
[----:B------:R-:W-:-:S06]  /*1b40*/  IMAD.MOV.U32 R15, RZ, RZ, R20 ;  /* 0x000000ffff0f7224 */ /* 0x000fcc00078e0014 */
        /* <DEDUP_REMOVED lines=9> */
[----:B------:R-:W-:Y:S01]  /*1be0*/  FSEL R16, R15, -3.40282346638528859812e+38, !P0 ;  /* 0xff7fffff0f107808 */ /* 0x000fe20004000000 */
[----:B------:R-:W-:-:S04]  /*1bf0*/  VIADD R15, R20, UR6 ;  /* 0x00000006140f7c36 */ /* 0x000fc80008000000 */
[----:B------:R1:W-:Y:S03]  /*1c00*/  STS [R9], R16 ;  /* 0x0000001009007388 */ /* 0x0003e60000000800 */
.L_x_110:
[----:B0-----:R-:W-:Y:S05]  /*1c10*/  BSYNC.RECONVERGENT B0 ;  /* 0x0000000000007941 */ /* 0x001fea0003800200 */
.L_x_109:
[----:B------:R-:W-:-:S13]  /*1c20*/  ISETP.GE.U32.AND P0, PT, R7, 0x3, PT ;  /* 0x000000030700780c */ /* 0x000fda0003f06070 */
[----:B------:R-:W-:Y:S05]  /*1c30*/  @!P0 BRA `(.L_x_94) ;  /* 0x00000004002c8947 */ /* 0x000fea0003800000 */
[----:B-1----:R-:W-:Y:S01]  /*1c40*/  IMAD.U32 R16, RZ, RZ, UR6 ;  /* 0x00000006ff107e24 */ /* 0x002fe2000f8e00ff */
[----:B------:R-:W-:Y:S01]  /*1c50*/  IADD3 R21, PT, PT, R15, UR6, RZ ;  /* 0x000000060f157c10 */ /* 0x000fe2000fffe0ff */
[----:B------:R-:W-:Y:S02]  /*1c60*/  IMAD.U32 R20, RZ, RZ, UR6 ;  /* 0x00000006ff147e24 */ /* 0x000fe4000f8e00ff */
[--C-:B------:R-:W-:Y:S02]  /*1c70*/  IMAD R3, R16, 0x2, R15.reuse ;  /* 0x0000000210037824 */ /* 0x100fe400078e020f */
[----:B--2---:R-:W-:-:S07]  /*1c80*/  IMAD R23, R20, 0x3, R15 ;  /* 0x0000000314177824 */ /* 0x004fce00078e020f */
.L_x_111:
[C---:B------:R-:W-:Y:S01]  /*1c90*/  LOP3.LUT R25, R15.reuse, 0x3f, RZ, 0xc0, !PT ;  /* 0x0000003f0f197812 */ /* 0x040fe200078ec0ff */
[C---:B------:R-:W-:Y:S01]  /*1ca0*/  IMAD.SHL.U32 R20, R15.reuse, 0x4, RZ ;  /* 0x000000040f147824 */ /* 0x040fe200078e00ff */
[----:B------:R-:W-:Y:S01]  /*1cb0*/  LEA.HI R16, R15, UR11, RZ, 0x1a ;  /* 0x0000000b0f107c11 */ /* 0x000fe2000f8fd0ff */
[C---:B------:R-:W-:Y:S01]  /*1cc0*/  IMAD.SHL.U32 R22, R21.reuse, 0x4, RZ ;  /* 0x0000000415167824 */ /* 0x040fe200078e00ff */
[----:B------:R-:W-:Y:S01]  /*1cd0*/  LOP3.LUT R27, R21, 0x3f, RZ, 0xc0, !PT ;  /* 0x0000003f151b7812 */ /* 0x000fe200078ec0ff */
[----:B------:R-:W-:Y:S01]  /*1ce0*/  IMAD R25, R8, 0x40, R25 ;  /* 0x0000004008197824 */ /* 0x000fe200078e0219 */
[----:B------:R-:W-:Y:S01]  /*1cf0*/  ISETP.GE.AND P6, PT, R16, UR15, PT ;  /* 0x0000000f10007c0c */ /* 0x000fe2000bfc6270 */
[----:B------:R-:W-:Y:S01]  /*1d00*/  IMAD.SHL.U32 R24, R3, 0x4, RZ ;  /* 0x0000000403187824 */ /* 0x000fe200078e00ff */
[----:B------:R-:W-:Y:S01]  /*1d10*/  LOP3.LUT R20, R20, 0xfc, RZ, 0xc0, !PT ;  /* 0x000000fc14147812 */ /* 0x000fe200078ec0ff */
[----:B------:R-:W-:Y:S01]  /*1d20*/  IMAD R27, R8, 0x40, R27 ;  /* 0x00000040081b7824 */ /* 0x000fe200078e021b */
[----:B------:R-:W-:-:S02]  /*1d30*/  ISETP.GT.U32.AND P4, PT, R25, R16, PT ;  /* 0x000000101900720c */ /* 0x000fc40003f84070 */
[----:B------:R-:W-:Y:S02]  /*1d40*/  ISETP.GE.AND P5, PT, R25, UR15, PT ;  /* 0x0000000f19007c0c */ /* 0x000fe4000bfa6270 */
[----:B------:R-:W-:Y:S02]  /*1d50*/  LEA.HI R25, R15, R2, RZ, 0x1a ;  /* 0x000000020f197211 */ /* 0x000fe400078fd0ff */
[----:B------:R-:W-:Y:S02]  /*1d60*/  LEA.HI R16, R21, UR11, RZ, 0x1a ;  /* 0x0000000b15107c11 */ /* 0x000fe4000f8fd0ff */
[----:B------:R-:W-:Y:S01]  /*1d70*/  LOP3.LUT R29, R3, 0x3f, RZ, 0xc0, !PT ;  /* 0x0000003f031d7812 */ /* 0x000fe200078ec0ff */
[----:B------:R-:W-:Y:S01]  /*1d80*/  IMAD R25, R25, 0x100, R20 ;  /* 0x0000010019197824 */ /* 0x000fe200078e0214 */
[----:B------:R-:W-:Y:S02]  /*1d90*/  ISETP.GE.AND P0, PT, R16, UR15, PT ;  /* 0x0000000f10007c0c */ /* 0x000fe4000bf06270 */
[----:B------:R-:W-:-:S02]  /*1da0*/  ISETP.GT.U32.AND P2, PT, R27, R16, PT ;  /* 0x000000101b00720c */ /* 0x000fc40003f44070 */
[----:B------:R-:W-:Y:S02]  /*1db0*/  ISETP.GE.AND P3, PT, R27, UR15, PT ;  /* 0x0000000f1b007c0c */ /* 0x000fe4000bf66270 */
[----:B------:R-:W-:Y:S02]  /*1dc0*/  FSEL R20, R19, -3.40282346638528859812e+38, !P4 ;  /* 0xff7fffff13147808 */ /* 0x000fe40006000000 */
[----:B------:R-:W-:Y:S02]  /*1dd0*/  LEA R16, R8, R29, 0x6 ;  /* 0x0000001d08107211 */ /* 0x000fe400078e30ff */
[----:B------:R-:W-:Y:S02]  /*1de0*/  LEA.HI R27, R3, UR11, RZ, 0x1a ;  /* 0x0000000b031b7c11 */ /* 0x000fe4000f8fd0ff */
[----:B------:R-:W-:Y:S02]  /*1df0*/  LOP3.LUT R29, R22, 0xfc, RZ, 0xc0, !PT ;  /* 0x000000fc161d7812 */ /* 0x000fe400078ec0ff */
[----:B------:R-:W-:-:S02]  /*1e00*/  LEA.HI R22, R21, R2, RZ, 0x1a ;  /* 0x0000000215167211 */ /* 0x000fc400078fd0ff */
[----:B------:R-:W-:Y:S02]  /*1e10*/  FSEL R20, R20, -3.40282346638528859812e+38, !P5 ;  /* 0xff7fffff14147808 */ /* 0x000fe40006800000 */
[----:B------:R-:W-:Y:S02]  /*1e20*/  ISETP.GE.AND P4, PT, R27, UR15, PT ;  /* 0x0000000f1b007c0c */ /* 0x000fe4000bf86270 */
[----:B------:R-:W-:Y:S01]  /*1e30*/  ISETP.GT.U32.AND P5, PT, R16, R27, PT ;  /* 0x0000001b1000720c */ /* 0x000fe20003fa4070 */
[----:B------:R-:W-:Y:S01]  /*1e40*/  IMAD.IADD R27, R6, 0x1, R25 ;  /* 0x00000001061b7824 */ /* 0x000fe200078e0219 */
[----:B------:R-:W-:Y:S01]  /*1e50*/  FSEL R20, R20, -3.40282346638528859812e+38, !P6 ;  /* 0xff7fffff14147808 */ /* 0x000fe20007000000 */
[----:B------:R-:W-:Y:S01]  /*1e60*/  IMAD R25, R22, 0x100, R29 ;  /* 0x0000010016197824 */ /* 0x000fe200078e021d */
[----:B------:R-:W-:Y:S02]  /*1e70*/  LOP3.LUT R29, R23, 0x3f, RZ, 0xc0, !PT ;  /* 0x0000003f171d7812 */ /* 0x000fe400078ec0ff */
[----:B------:R-:W-:Y:S01]  /*1e80*/  ISETP.GE.AND P6, PT, R16, UR15, PT ;  /* 0x0000000f10007c0c */ /* 0x000fe2000bfc6270 */
[----:B------:R0:W-:Y:S01]  /*1e90*/  STS [R27], R20 ;  /* 0x000000141b007388 */ /* 0x0001e20000000800 */
[----:B------:R-:W-:Y:S01]  /*1ea0*/  FSEL R22, R19, -3.40282346638528859812e+38, !P2 ;  /* 0xff7fffff13167808 */ /* 0x000fe20005000000 */
[----:B------:R-:W-:Y:S01]  /*1eb0*/  IMAD R16, R8, 0x40, R29 ;  /* 0x0000004008107824 */ /* 0x000fe200078e021d */
[----:B------:R-:W-:-:S02]  /*1ec0*/  LEA.HI R26, R23, UR11, RZ, 0x1a ;  /* 0x0000000b171a7c11 */ /* 0x000fc4000f8fd0ff */
[----:B------:R-:W-:Y:S02]  /*1ed0*/  FSEL R22, R22, -3.40282346638528859812e+38, !P3 ;  /* 0xff7fffff16167808 */ /* 0x000fe40005800000 */
[----:B------:R-:W-:Y:S02]  /*1ee0*/  ISETP.GE.AND P2, PT, R26, UR15, PT ;  /* 0x0000000f1a007c0c */ /* 0x000fe4000bf46270 */
[----:B------:R-:W-:Y:S01]  /*1ef0*/  ISETP.GT.U32.AND P3, PT, R16, R26, PT ;  /* 0x0000001a1000720c */ /* 0x000fe20003f64070 */
[----:B0-----:R-:W-:Y:S01]  /*1f00*/  IMAD.SHL.U32 R20, R23, 0x4, RZ ;  /* 0x0000000417147824 */ /* 0x001fe200078e00ff */
[----:B------:R-:W-:Y:S02]  /*1f10*/  LOP3.LUT R26, R24, 0xfc, RZ, 0xc0, !PT ;  /* 0x000000fc181a7812 */ /* 0x000fe400078ec0ff */
[----:B------:R-:W-:Y:S02]  /*1f20*/  LEA.HI R24, R3, R2, RZ, 0x1a ;  /* 0x0000000203187211 */ /* 0x000fe400078fd0ff */
[----:B------:R-:W-:-:S02]  /*1f30*/  IADD3 R29, PT, PT, R6, R25, RZ ;  /* 0x00000019061d7210 */ /* 0x000fc40007ffe0ff */
[----:B------:R-:W-:Y:S01]  /*1f40*/  FSEL R22, R22, -3.40282346638528859812e+38, !P0 ;  /* 0xff7fffff16167808 */ /* 0x000fe20004000000 */
[----:B------:R-:W-:Y:S01]  /*1f50*/  IMAD R25, R24, 0x100, R26 ;  /* 0x0000010018197824 */ /* 0x000fe200078e021a */
[----:B------:R-:W-:Y:S01]  /*1f60*/  ISETP.GE.AND P0, PT, R16, UR15, PT ;  /* 0x0000000f10007c0c */ /* 0x000fe2000bf06270 */
[----:B------:R-:W-:Y:S01]  /*1f70*/  IMAD.U32 R26, RZ, RZ, UR6 ;  /* 0x00000006ff1a7e24 */ /* 0x000fe2000f8e00ff */
[----:B------:R-:W-:Y:S01]  /*1f80*/  LEA.HI R24, R23, R2, RZ, 0x1a ;  /* 0x0000000217187211 */ /* 0x000fe200078fd0ff */
[----:B------:R0:W-:Y:S01]  /*1f90*/  STS [R29], R22 ;  /* 0x000000161d007388 */ /* 0x0001e20000000800 */
[C---:B------:R-:W-:Y:S01]  /*1fa0*/  FSEL R16, R19.reuse, -3.40282346638528859812e+38, !P5 ;  /* 0xff7fffff13107808 */ /* 0x040fe20006800000 */
[----:B------:R-:W-:Y:S01]  /*1fb0*/  IMAD.IADD R25, R6, 0x1, R25 ;  /* 0x0000000106197824 */ /* 0x000fe200078e0219 */
[----:B------:R-:W-:Y:S01]  /*1fc0*/  LOP3.LUT R27, R20, 0xfc, RZ, 0xc0, !PT ;  /* 0x000000fc141b7812 */ /* 0x000fe200078ec0ff */
[----:B------:R-:W-:Y:S01]  /*1fd0*/  IMAD R21, R26, 0x4, R21 ;  /* 0x000000041a157824 */ /* 0x000fe200078e0215 */
[----:B------:R-:W-:-:S02]  /*1fe0*/  FSEL R20, R19, -3.40282346638528859812e+38, !P3 ;  /* 0xff7fffff13147808 */ /* 0x000fc40005800000 */
[----:B------:R-:W-:Y:S01]  /*1ff0*/  FSEL R16, R16, -3.40282346638528859812e+38, !P6 ;  /* 0xff7fffff10107808 */ /* 0x000fe20007000000 */
[----:B------:R-:W-:Y:S01]  /*2000*/  IMAD R27, R24, 0x100, R27 ;  /* 0x00000100181b7824 */ /* 0x000fe200078e021b */
[----:B------:R-:W-:Y:S01]  /*2010*/  FSEL R20, R20, -3.40282346638528859812e+38, !P0 ;  /* 0xff7fffff14147808 */ /* 0x000fe20004000000 */
[----:B------:R-:W-:Y:S01]  /*2020*/  IMAD.U32 R24, RZ, RZ, UR6 ;  /* 0x00000006ff187e24 */ /* 0x000fe2000f8e00ff */
[----:B0-----:R-:W-:Y:S01]  /*2030*/  MOV R22, UR6 ;  /* 0x0000000600167c02 */ /* 0x001fe20008000f00 */
[----:B------:R-:W-:Y:S01]  /*2040*/  IMAD.IADD R27, R6, 0x1, R27 ;  /* 0x00000001061b7824 */ /* 0x000fe200078e021b */
[----:B------:R-:W-:Y:S01]  /*2050*/  FSEL R16, R16, -3.40282346638528859812e+38, !P4 ;  /* 0xff7fffff10107808 */ /* 0x000fe20006000000 */
[----:B------:R-:W-:Y:S01]  /*2060*/  IMAD R23, R24, 0x4, R23 ;  /* 0x0000000418177824 */ /* 0x000fe200078e0217 */
[----:B------:R-:W-:Y:S01]  /*2070*/  FSEL R20, R20, -3.40282346638528859812e+38, !P2 ;  /* 0xff7fffff14147808 */ /* 0x000fe20005000000 */
[C---:B------:R-:W-:Y:S01]  /*2080*/  IMAD R3, R22.reuse, 0x4, R3 ;  /* 0x0000000416037824 */ /* 0x040fe200078e0203 */
[----:B------:R-:W-:Y:S01]  /*2090*/  IADD3 R15, PT, PT, R22, UR6, R15 ;  /* 0x00000006160f7c10 */ /* 0x000fe2000fffe00f */
[----:B------:R3:W-:Y:S03]  /*20a0*/  STS [R25], R16 ;  /* 0x0000001019007388 */ /* 0x0007e60000000800 */
[----:B------:R-:W-:Y:S01]  /*20b0*/  IADD3 R15, PT, PT, R24, UR6, R15 ;  /* 0x00000006180f7c10 */ /* 0x000fe2000fffe00f */
[----:B------:R3:W-:Y:S03]  /*20c0*/  STS [R27], R20 ;  /* 0x000000141b007388 */ /* 0x0007e60000000800 */
[----:B------:R-:W-:-:S13]  /*20d0*/  ISETP.GE.U32.AND P0, PT, R15, 0x1000, PT ;  /* 0x000010000f00780c */ /* 0x000fda0003f06070 */
[----:B---3--:R-:W-:Y:S05]  /*20e0*/  @!P0 BRA `(.L_x_111) ;  /* 0xfffffff800e88947 */ /* 0x008fea000383ffff */
.L_x_94:
[----:B0-----:R-:W-:Y:S05]  /*20f0*/  BSYNC.RECONVERGENT B2 ;  /* 0x0000000000027941 */ /* 0x001fea0003800200 */
.L_x_93:
[----:B------:R-:W-:Y:S08]  /*2100*/  BAR.SYNC.DEFER_BLOCKING 0x0 ;  /* 0x0000000000007b1d */ /* 0x000ff00000010000 */
[----:B------:R-:W-:Y:S06]  /*2110*/  BAR.SYNC.DEFER_BLOCKING 0x0 ;  /* 0x0000000000007b1d */ /* 0x000fec0000010000 */
[----:B------:R-:W-:Y:S05]  /*2120*/  @P1 BRA `(.L_x_112) ;  /* 0xffffffe8004c1947 */ /* 0x000fea000383ffff */
.L_x_87:
[----:B------:R-:W-:-:S13]  /*2130*/  ISETP.GE.AND P0, PT, R4, UR5, PT ;  /* 0x0000000504007c0c */ /* 0x000fda000bf06270 */
[----:B------:R-:W-:Y:S05]  /*2140*/  @P0 EXIT ;  /* 0x000000000000094d */ /* 0x000fea0003800000 */
[----:B------:R-:W3:Y:S01]  /*2150*/  LDC R0, c[0x0][0x3ac] ;  /* 0x0000eb00ff007b82 */ /* 0x000ee20000000800 */
[----:B------:R-:W4:Y:S01]  /*2160*/  LDCU UR4, c[0x0][0x364] ;  /* 0x00006c80ff0477ac */ /* 0x000f220008000800 */
[----:B------:R-:W0:Y:S06]  /*2170*/  LDCU UR9, c[0x0][0x3a8] ;  /* 0x00007500ff0977ac */ /* 0x000e2c0008000800 */
[----:B------:R-:W0:Y:S08]  /*2180*/  LDC R5, c[0x0][0x3ac] ;  /* 0x0000eb00ff057b82 */ /* 0x000e300000000800 */
[----:B------:R-:W0:Y:S01]  /*2190*/  LDC R6, c[0x0][0x3a4] ;  /* 0x0000e900ff067b82 */ /* 0x000e220000000800 */
[----:B----4-:R-:W-:Y:S01]  /*21a0*/  UIMAD UR4, UR7, UR4, URZ ;  /* 0x00000004070472a4 */ /* 0x010fe2000f8e02ff */
[----:B---3--:R-:W-:-:S06]  /*21b0*/  IABS R0, R0 ;  /* 0x0000000000007213 */ /* 0x008fcc0000000000 */
[----:B-1----:R-:W1:Y:S01]  /*21c0*/  LDC.64 R2, c[0x0][0x398] ;  /* 0x0000e600ff027b82 */ /* 0x002e620000000a00 */
[----:B------:R-:W3:Y:S08]  /*21d0*/  I2F.RP R7, R0 ;  /* 0x0000000000077306 */ /* 0x000ef00000209400 */
[----:B---3--:R-:W3:Y:S02]  /*21e0*/  MUFU.RCP R7, R7 ;  /* 0x0000000700077308 */ /* 0x008ee40000001000 */
[----:B---3--:R-:W-:-:S06]  /*21f0*/  IADD3 R8, PT, PT, R7, 0xffffffe, RZ ;  /* 0x0ffffffe07087810 */ /* 0x008fcc0007ffe0ff */
[----:B------:R3:W0:Y:S02]  /*2200*/  F2I.FTZ.U32.TRUNC.NTZ R9, R8 ;  /* 0x0000000800097305 */ /* 0x000624000021f000 */
[----:B---3--:R-:W-:Y:S02]  /*2210*/  IMAD.MOV.U32 R8, RZ, RZ, RZ ;  /* 0x000000ffff087224 */ /* 0x008fe400078e00ff */
[----:B0-----:R-:W-:-:S04]  /*2220*/  IMAD.MOV R11, RZ, RZ, -R9 ;  /* 0x000000ffff0b7224 */ /* 0x001fc800078e0a09 */
[----:B------:R-:W-:-:S04]  /*2230*/  IMAD R7, R11, R0, RZ ;  /* 0x000000000b077224 */ /* 0x000fc800078e02ff */
[----:B-1----:R-:W-:-:S07]  /*2240*/  IMAD.HI.U32 R15, R9, R7, R8 ;  /* 0x00000007090f7227 */ /* 0x002fce00078e0008 */
.L_x_115:
[----:B0-----:R-:W-:Y:S01]  /*2250*/  IABS R10, R4 ;  /* 0x00000004000a7213 */ /* 0x001fe20000000000 */
[----:B------:R-:W-:Y:S01]  /*2260*/  BSSY.RECONVERGENT B0, `(.L_x_113) ;  /* 0x000002f000007945 */ /* 0x000fe20003800200 */
[-C--:B------:R-:W-:Y:S02]  /*2270*/  IABS R7, R5.reuse ;  /* 0x0000000500077213 */ /* 0x080fe40000000000 */
        /* <DEDUP_REMOVED lines=8> */
[----:B------:R-:W-:Y:S02]  /*2300*/  @!P1 IMAD.IADD R9, R9, 0x1, -R7 ;  /* 0x0000000109099824 */ /* 0x000fe400078e0a07 */
[----:B------:R-:W-:-:S03]  /*2310*/  @!P1 VIADD R8, R8, 0x1 ;  /* 0x0000000108089836 */ /* 0x000fc60000000000 */
[----:B------:R-:W-:-:S13]  /*2320*/  ISETP.GE.U32.AND P0, PT, R9, R0, PT ;  /* 0x000000000900720c */ /* 0x000fda0003f06070 */
[----:B------:R-:W-:-:S05]  /*2330*/  @P0 IADD3 R8, PT, PT, R8, 0x1, RZ ;  /* 0x0000000108080810 */ /* 0x000fca0007ffe0ff */
[----:B------:R-:W-:-:S05]  /*2340*/  @!P2 IMAD.MOV R8, RZ, RZ, -R8 ;  /* 0x000000ffff08a224 */ /* 0x000fca00078e0a08 */
[----:B------:R-:W-:-:S05]  /*2350*/  SEL R10, R13, R8, !P3 ;  /* 0x000000080d0a7207 */ /* 0x000fca0005800000 */
[----:B------:R-:W-:-:S05]  /*2360*/  VIADD R11, R10, UR11 ;  /* 0x0000000b0a0b7c36 */ /* 0x000fca0008000000 */
[----:B------:R-:W-:-:S04]  /*2370*/  ISETP.GE.AND P0, PT, R11, R6, PT ;  /* 0x000000060b00720c */ /* 0x000fc80003f06270 */
[----:B------:R-:W-:-:S13]  /*2380*/  ISETP.LT.OR P0, PT, R5, RZ, P0 ;  /* 0x000000ff0500720c */ /* 0x000fda0000701670 */
[----:B------:R-:W-:Y:S05]  /*2390*/  @P0 BRA `(.L_x_114) ;  /* 0x00000000006c0947 */ /* 0x000fea0003800000 */
[----:B------:R-:W0:Y:S01]  /*23a0*/  S2UR UR7, SR_CgaCtaId ;  /* 0x00000000000779c3 */ /* 0x000e220000008800 */
[--C-:B------:R-:W-:Y:S01]  /*23b0*/  IMAD.MOV.U32 R0, RZ, RZ, R7.reuse ;  /* 0x000000ffff007224 */ /* 0x100fe200078e0007 */
[----:B------:R-:W-:Y:S01]  /*23c0*/  ISETP.GE.AND P1, PT, R4, RZ, PT ;  /* 0x000000ff0400720c */ /* 0x000fe20003f26270 */
[----:B------:R-:W-:Y:S01]  /*23d0*/  IMAD.IADD R8, R9, 0x1, -R7 ;  /* 0x0000000109087824 */ /* 0x000fe200078e0a07 */
[----:B------:R-:W-:Y:S01]  /*23e0*/  UMOV UR6, 0x400 ;  /* 0x0000040000067882 */ /* 0x000fe20000000000 */
[----:B------:R-:W1:Y:S01]  /*23f0*/  I2F.RP R14, R7 ;  /* 0x00000007000e7306 */ /* 0x000e620000209400 */
[----:B------:R-:W-:-:S04]  /*2400*/  ISETP.GT.U32.AND P0, PT, R0, R9, PT ;  /* 0x000000090000720c */ /* 0x000fc80003f04070 */
[----:B------:R-:W-:-:S05]  /*2410*/  SEL R8, R8, R9, !P0 ;  /* 0x0000000908087207 */ /* 0x000fca0004000000 */
[----:B------:R-:W-:-:S05]  /*2420*/  @!P1 IMAD.MOV R8, RZ, RZ, -R8 ;  /* 0x000000ffff089224 */ /* 0x000fca00078e0a08 */
[----:B------:R-:W-:Y:S01]  /*2430*/  SEL R8, R13, R8, !P3 ;  /* 0x000000080d087207 */ /* 0x000fe20005800000 */
[----:B-1----:R-:W1:Y:S01]  /*2440*/  MUFU.RCP R14, R14 ;  /* 0x0000000e000e7308 */ /* 0x002e620000001000 */
[----:B0-----:R-:W-:-:S03]  /*2450*/  ULEA UR6, UR7, UR6, 0x18 ;  /* 0x0000000607067291 */ /* 0x001fc6000f8ec0ff */
[----:B------:R-:W-:Y:S01]  /*2460*/  IMAD R9, R10, R5, R8 ;  /* 0x000000050a097224 */ /* 0x000fe200078e0208 */
[----:B------:R-:W-:-:S04]  /*2470*/  MOV R10, UR9 ;  /* 0x00000009000a7c02 */ /* 0x000fc80008000f00 */
[----:B------:R-:W-:Y:S01]  /*2480*/  LEA R12, R9, UR6, 0x2 ;  /* 0x00000006090c7c11 */ /* 0x000fe2000f8e10ff */
[----:B------:R-:W-:-:S04]  /*2490*/  IMAD R9, R6, UR14, R11 ;  /* 0x0000000e06097c24 */ /* 0x000fc8000f8e020b */
[----:B------:R-:W0:Y:S01]  /*24a0*/  LDS R13, [R12] ;  /* 0x000000000c0d7984 */ /* 0x000e220000000800 */
[----:B------:R-:W-:Y:S02]  /*24b0*/  IMAD R10, R9, R10, UR8 ;  /* 0x00000008090a7e24 */ /* 0x000fe4000f8e020a */
[----:B-1----:R-:W-:Y:S02]  /*24c0*/  VIADD R16, R14, 0xffffffe ;  /* 0x0ffffffe0e107836 */ /* 0x002fe40000000000 */
[----:B------:R-:W-:Y:S02]  /*24d0*/  IMAD R11, R10, R5, R8 ;  /* 0x000000050a0b7224 */ /* 0x000fe400078e0208 */
[----:B------:R-:W1:Y:S02]  /*24e0*/  F2I.FTZ.U32.TRUNC.NTZ R9, R16 ;  /* 0x0000001000097305 */ /* 0x000e64000021f000 */
[----:B------:R-:W-:-:S04]  /*24f0*/  IMAD.WIDE R10, R11, 0x4, R2 ;  /* 0x000000040b0a7825 */ /* 0x000fc800078e0202 */
[----:B-1----:R-:W-:-:S04]  /*2500*/  IMAD.MOV R8, RZ, RZ, -R9 ;  /* 0x000000ffff087224 */ /* 0x002fc800078e0a09 */
[----:B------:R-:W-:Y:S02]  /*2510*/  IMAD R15, R8, R7, RZ ;  /* 0x00000007080f7224 */ /* 0x000fe400078e02ff */
[----:B------:R-:W-:-:S04]  /*2520*/  IMAD.MOV.U32 R8, RZ, RZ, RZ ;  /* 0x000000ffff087224 */ /* 0x000fc800078e00ff */
[----:B------:R-:W-:Y:S01]  /*2530*/  IMAD.HI.U32 R15, R9, R15, R8 ;  /* 0x0000000f090f7227 */ /* 0x000fe200078e0008 */
[----:B0-----:R0:W-:Y:S06]  /*2540*/  STG.E desc[UR12][R10.64], R13 ;  /* 0x0000000d0a007986 */ /* 0x0011ec000c10190c */
.L_x_114:
[----:B------:R-:W-:Y:S05]  /*2550*/  BSYNC.RECONVERGENT B0 ;  /* 0x0000000000007941 */ /* 0x000fea0003800200 */
.L_x_113:
[----:B------:R-:W-:-:S05]  /*2560*/  VIADD R4, R4, UR4 ;  /* 0x0000000404047c36 */ /* 0x000fca0008000000 */
[----:B------:R-:W-:-:S13]  /*2570*/  ISETP.GE.AND P0, PT, R4, UR5, PT ;  /* 0x0000000504007c0c */ /* 0x000fda000bf06270 */
[----:B------:R-:W-:Y:S05]  /*2580*/  @!P0 BRA `(.L_x_115) ;  /* 0xfffffffc00308947 */ /* 0x000fea000383ffff */
[----:B------:R-:W-:Y:S05]  /*2590*/  EXIT ;  /* 0x000000000000794d */ /* 0x000fea0003800000 */
.L_x_116:
        /* <DEDUP_REMOVED lines=14> */
.L_x_152:


//--------------------- .text._ZN7adaattn7kernels22fused_attention_kernelIfLb0EEEvPKT_S4_S4_PS2_iiiif --------------------------
	.section	.text._ZN7adaattn7kernels22fused_attention_kernelIfLb0EEEvPKT_S4_S4_PS2_iiiif,"ax",@progbits
	.align	128
        .global         _ZN7adaattn7kernels22fused_attention_kernelIfLb0EEEvPKT_S4_S4_PS2_iiiif
        .type           _ZN7adaattn7kernels22fused_attention_kernelIfLb0EEEvPKT_S4_S4_PS2_iiiif,@function
        .size           _ZN7adaattn7kernels22fused_attention_kernelIfLb0EEEvPKT_S4_S4_PS2_iiiif,(.L_x_153 - _ZN7adaattn7kernels22fused_attention_kernelIfLb0EEEvPKT_S4_S4_PS2_iiiif)
        .other          _ZN7adaattn7kernels22fused_attention_kernelIfLb0EEEvPKT_S4_S4_PS2_iiiif,@"STO_CUDA_ENTRY STV_DEFAULT"
_ZN7adaattn7kernels22fused_attention_kernelIfLb0EEEvPKT_S4_S4_PS2_iiiif:
.text._ZN7adaattn7kernels22fused_attention_kernelIfLb0EEEvPKT_S4_S4_PS2_iiiif:
[----:B------:R-:W-:Y:S08]  /*0000*/  LDC R1, c[0x0][0x37c] ;  /* 0x0000df00ff017b82 */ /* 0x000ff00000000800 */
[----:B------:R-:W0:Y:S01]  /*0010*/  LDC R6, c[0x0][0x3a8] ;  /* 0x0000ea00ff067b82 */ /* 0x000e220000000800 */
[----:B------:R-:W1:Y:S01]  /*0020*/  S2R R5, SR_CTAID.Z ;  /* 0x0000000000057919 */ /* 0x000e620000002700 */
[----:B------:R-:W2:Y:S01]  /*0030*/  LDCU UR4, c[0x0][0x3ac] ;  /* 0x00007580ff0477ac */ /* 0x000ea20008000800 */
[----:B------:R-:W-:Y:S01]  /*0040*/  BSSY.RECONVERGENT B0, `(.L_x_117) ;  /* 0x000005a000007945 */ /* 0x000fe20003800200 */
[----:B------:R-:W3:Y:S04]  /*0050*/  LDCU UR6, c[0x0][0x360] ;  /* 0x00006c00ff0677ac */ /* 0x000ee80008000800 */
[----:B------:R-:W4:Y:S01]  /*0060*/  S2UR UR5, SR_CTAID.Y ;  /* 0x00000000000579c3 */ /* 0x000f220000002600 */
[----:B------:R-:W0:Y:S01]  /*0070*/  LDCU.64 UR10, c[0x0][0x358] ;  /* 0x00006b00ff0a77ac */ /* 0x000e220008000a00 */
[----:B------:R-:W0:Y:S01]  /*0080*/  LDCU UR7, c[0x0][0x3ac] ;  /* 0x00007580ff0777ac */ /* 0x000e220008000800 */
[----:B--2---:R-:W-:Y:S01]  /*0090*/  IMAD.U32 R12, RZ, RZ, UR4 ;  /* 0x00000004ff0c7e24 */ /* 0x004fe2000f8e00ff */
[----:B------:R-:W2:Y:S01]  /*00a0*/  LDCU UR4, c[0x0][0x3a4] ;  /* 0x00007480ff0477ac */ /* 0x000ea20008000800 */
[----:B0-----:R-:W-:-:S04]  /*00b0*/  IABS R7, R6 ;  /* 0x0000000600077213 */ /* 0x001fc80000000000 */
[----:B------:R-:W0:Y:S01]  /*00c0*/  I2F.RP R0, R7 ;  /* 0x0000000700007306 */ /* 0x000e220000209400 */
[----:B----4-:R-:W-:Y:S01]  /*00d0*/  USHF.L.U32 UR5, UR5, 0x6, URZ ;  /* 0x0000000605057899 */ /* 0x010fe200080006ff */
[----:B-1----:R-:W-:-:S06]  /*00e0*/  IABS R8, R5 ;  /* 0x0000000500087213 */ /* 0x002fcc0000000000 */
[----:B0-----:R-:W0:Y:S02]  /*00f0*/  MUFU.RCP R0, R0 ;  /* 0x0000000000007308 */ /* 0x001e240000001000 */
[----:B0-----:R-:W-:-:S06]  /*0100*/  VIADD R2, R0, 0xffffffe ;  /* 0x0ffffffe00027836 */ /* 0x001fcc0000000000 */
[----:B------:R0:W1:Y:S02]  /*0110*/  F2I.FTZ.U32.TRUNC.NTZ R3, R2 ;  /* 0x0000000200037305 */ /* 0x000064000021f000 */
[----:B0-----:R-:W-:Y:S02]  /*0120*/  IMAD.MOV.U32 R2, RZ, RZ, RZ ;  /* 0x000000ffff027224 */ /* 0x001fe400078e00ff */
[----:B-1----:R-:W-:-:S04]  /*0130*/  IMAD.MOV R4, RZ, RZ, -R3 ;  /* 0x000000ffff047224 */ /* 0x002fc800078e0a03 */
[----:B------:R-:W-:-:S04]  /*0140*/  IMAD R9, R4, R7, RZ ;  /* 0x0000000704097224 */ /* 0x000fc800078e02ff */
[----:B------:R-:W-:Y:S02]  /*0150*/  IMAD.HI.U32 R3, R3, R9, R2 ;  /* 0x0000000903037227 */ /* 0x000fe400078e0002 */
[----:B------:R-:W3:Y:S04]  /*0160*/  S2R R2, SR_TID.Y ;  /* 0x0000000000027919 */ /* 0x000ee80000002200 */
[----:B------:R-:W-:Y:S02]  /*0170*/  IMAD.HI.U32 R4, R3, R8, RZ ;  /* 0x0000000803047227 */ /* 0x000fe400078e00ff */
[----:B------:R-:W3:Y:S02]  /*0180*/  S2R R3, SR_TID.X ;  /* 0x0000000000037919 */ /* 0x000ee40000002100 */
[----:B------:R-:W-:-:S04]  /*0190*/  IMAD.MOV R0, RZ, RZ, -R4 ;  /* 0x000000ffff007224 */ /* 0x000fc800078e0a04 */
[----:B------:R-:W-:-:S05]  /*01a0*/  IMAD R0, R7, R0, R8 ;  /* 0x0000000007007224 */ /* 0x000fca00078e0208 */
[----:B------:R-:W-:-:S13]  /*01b0*/  ISETP.GT.U32.AND P1, PT, R7, R0, PT ;  /* 0x000000000700720c */ /* 0x000fda0003f24070 */
[-C--:B------:R-:W-:Y:S01]  /*01c0*/  @!P1 IADD3 R0, PT, PT, R0, -R7.reuse, RZ ;  /* 0x8000000700009210 */ /* 0x080fe20007ffe0ff */
[----:B------:R-:W-:Y:S01]  /*01d0*/  @!P1 VIADD R4, R4, 0x1 ;  /* 0x0000000104049836 */ /* 0x000fe20000000000 */
[----:B------:R-:W-:Y:S02]  /*01e0*/  ISETP.NE.AND P1, PT, R6, RZ, PT ;  /* 0x000000ff0600720c */ /* 0x000fe40003f25270 */
[----:B------:R-:W-:Y:S02]  /*01f0*/  ISETP.GE.U32.AND P0, PT, R0, R7, PT ;  /* 0x000000070000720c */ /* 0x000fe40003f06070 */
[----:B------:R-:W-:Y:S01]  /*0200*/  LOP3.LUT R0, R5, R6, RZ, 0x3c, !PT ;  /* 0x0000000605007212 */ /* 0x000fe200078e3cff */
[----:B---3--:R-:W-:-:S03]  /*0210*/  IMAD R3, R2, UR6, R3 ;  /* 0x0000000602037c24 */ /* 0x008fc6000f8e0203 */
[----:B------:R-:W-:Y:S01]  /*0220*/  ISETP.GE.AND P2, PT, R0, RZ, PT ;  /* 0x000000ff0000720c */ /* 0x000fe20003f46270 */
[----:B------:R-:W-:-:S06]  /*0230*/  IMAD.SHL.U32 R2, R12, 0x40, RZ ;  /* 0x000000400c027824 */ /* 0x000fcc00078e00ff */
[----:B------:R-:W-:Y:S01]  /*0240*/  @P0 VIADD R4, R4, 0x1 ;  /* 0x0000000104040836 */ /* 0x000fe20000000000 */
[----:B------:R-:W-:-:S05]  /*0250*/  ISETP.GE.AND P0, PT, R3, R2, PT ;  /* 0x000000020300720c */ /* 0x000fca0003f06270 */
[----:B------:R-:W-:Y:S02]  /*0260*/  @!P2 IADD3 R4, PT, PT, -R4, RZ, RZ ;  /* 0x000000ff0404a210 */ /* 0x000fe40007ffe1ff */
[----:B------:R-:W-:-:S05]  /*0270*/  @!P1 LOP3.LUT R4, RZ, R6, RZ, 0x33, !PT ;  /* 0x00000006ff049212 */ /* 0x000fca00078e33ff */
[----:B------:R-:W-:-:S04]  /*0280*/  IMAD.MOV R0, RZ, RZ, -R4 ;  /* 0x000000ffff007224 */ /* 0x000fc800078e0a04 */
[----:B------:R-:W-:Y:S01]  /*0290*/  IMAD R0, R6, R0, R5 ;  /* 0x0000000006007224 */ /* 0x000fe200078e0205 */
[----:B--2---:R-:W-:Y:S06]  /*02a0*/  @P0 BRA `(.L_x_118) ;  /* 0x0000000000cc0947 */ /* 0x004fec0003800000 */
[----:B------:R-:W-:Y:S01]  /*02b0*/  IABS R5, R12 ;  /* 0x0000000c00057213 */ /* 0x000fe20000000000 */
[----:B------:R-:W0:Y:S01]  /*02c0*/  S2R R16, SR_CgaCtaId ;  /* 0x0000000000107919 */ /* 0x000e220000008800 */
[----:B------:R-:W1:Y:S01]  /*02d0*/  LDC R11, c[0x0][0x364] ;  /* 0x0000d900ff0b7b82 */ /* 0x000e620000000800 */
[----:B------:R-:W-:Y:S01]  /*02e0*/  MOV R9, 0x400 ;  /* 0x0000040000097802 */ /* 0x000fe20000000f00 */
[----:B------:R-:W2:Y:S08]  /*02f0*/  I2F.RP R8, R5 ;  /* 0x0000000500087306 */ /* 0x000eb00000209400 */
[----:B--2---:R-:W2:Y:S01]  /*0300*/  MUFU.RCP R8, R8 ;  /* 0x0000000800087308 */ /* 0x004ea20000001000 */
[----:B0-----:R-:W-:Y:S01]  /*0310*/  LEA R16, R16, R9, 0x18 ;  /* 0x0000000910107211 */ /* 0x001fe200078ec0ff */
[----:B------:R-:W-:-:S02]  /*0320*/  IMAD.MOV.U32 R9, RZ, RZ, R3 ;  /* 0x000000ffff097224 */ /* 0x000fc400078e0003 */
[----:B--2---:R-:W-:Y:S02]  /*0330*/  VIADD R6, R8, 0xffffffe ;  /* 0x0ffffffe08067836 */ /* 0x004fe40000000000 */
[----:B-1----:R-:W-:Y:S02]  /*0340*/  IMAD R8, R11, UR6, RZ ;  /* 0x000000060b087c24 */ /* 0x002fe4000f8e02ff */
[----:B------:R0:W1:Y:S02]  /*0350*/  F2I.FTZ.U32.TRUNC.NTZ R7, R6 ;  /* 0x0000000600077305 */ /* 0x000064000021f000 */
[----:B0-----:R-:W-:Y:S01]  /*0360*/  IMAD.MOV.U32 R6, RZ, RZ, RZ ;  /* 0x000000ffff067224 */ /* 0x001fe200078e00ff */
[----:B-1----:R-:W-:-:S05]  /*0370*/  IADD3 R10, PT, PT, RZ, -R7, RZ ;  /* 0x80000007ff0a7210 */ /* 0x002fca0007ffe0ff */
[----:B------:R-:W-:-:S04]  /*0380*/  IMAD R13, R10, R5, RZ ;  /* 0x000000050a0d7224 */ /* 0x000fc800078e02ff */
[----:B------:R-:W-:-:S07]  /*0390*/  IMAD.HI.U32 R10, R7, R13, R6 ;  /* 0x0000000d070a7227 */ /* 0x000fce00078e0006 */
.L_x_119:
[----:B------:R-:W-:Y:S01]  /*03a0*/  IABS R7, R9 ;  /* 0x0000000900077213 */ /* 0x000fe20000000000 */
[----:B------:R-:W-:-:S04]  /*03b0*/  IMAD.U32 R12, RZ, RZ, UR7 ;  /* 0x00000007ff0c7e24 */ /* 0x000fc8000f8e00ff */
[----:B------:R-:W-:Y:S01]  /*03c0*/  IMAD.HI.U32 R6, R10, R7, RZ ;  /* 0x000000070a067227 */ /* 0x000fe200078e00ff */
[----:B0-----:R-:W-:-:S04]  /*03d0*/  IABS R11, R12 ;  /* 0x0000000c000b7213 */ /* 0x001fc80000000000 */
[----:B------:R-:W-:-:S05]  /*03e0*/  IADD3 R14, PT, PT, -R6, RZ, RZ ;  /* 0x000000ff060e7210 */ /* 0x000fca0007ffe1ff */
        /* <DEDUP_REMOVED lines=20> */
[----:B0-----:R-:W-:-:S04]  /*0530*/  @!P0 IMAD R11, R11, R17, R0 ;  /* 0x000000110b0b8224 */ /* 0x001fc800078e0200 */
[----:B------:R-:W-:Y:S02]  /*0540*/  @!P0 IMAD R13, R11, R12, R14 ;  /* 0x0000000c0b0d8224 */ /* 0x000fe400078e020e */
[----:B------:R-:W-:Y:S02]  /*0550*/  HFMA2 R11, -RZ, RZ, 0, 0 ;  /* 0x00000000ff0b7431 */ /* 0x000fe400000001ff */
[----:B-1----:R-:W-:-:S05]  /*0560*/  @!P0 IMAD.WIDE R6, R13, 0x4, R6 ;  /* 0x000000040d068825 */ /* 0x002fca00078e0206 */
[----:B------:R-:W2:Y:S01]  /*0570*/  @!P0 LDG.E.CONSTANT R11, desc[UR10][R6.64] ;  /* 0x0000000a060b8981 */ /* 0x000ea2000c1e9900 */
[----:B------:R-:W-:Y:S02]  /*0580*/  IMAD R13, R15, R12, R14 ;  /* 0x0000000c0f0d7224 */ /* 0x000fe400078e020e */
[----:B------:R-:W-:Y:S02]  /*0590*/  IMAD.IADD R9, R8, 0x1, R9 ;  /* 0x0000000108097824 */ /* 0x000fe400078e0209 */
[----:B------:R-:W-:-:S03]  /*05a0*/  IMAD R14, R13, 0x4, R16 ;  /* 0x000000040d0e7824 */ /* 0x000fc600078e0210 */
[----:B------:R-:W-:Y:S02]  /*05b0*/  ISETP.GE.AND P0, PT, R9, R2, PT ;  /* 0x000000020900720c */ /* 0x000fe40003f06270 */
[----:B--2---:R0:W-:Y:S11]  /*05c0*/  STS [R14], R11 ;  /* 0x0000000b0e007388 */ /* 0x0041f60000000800 */
[----:B------:R-:W-:Y:S05]  /*05d0*/  @!P0 BRA `(.L_x_119) ;  /* 0xfffffffc00708947 */ /* 0x000fea000383ffff */
.L_x_118:
[----:B------:R-:W-:Y:S05]  /*05e0*/  BSYNC.RECONVERGENT B0 ;  /* 0x0000000000007941 */ /* 0x000fea0003800200 */
.L_x_117:
[----:B------:R-:W1:Y:S02]  /*05f0*/  LDCU UR4, c[0x0][0x3a4] ;  /* 0x00007480ff0477ac */ /* 0x000e640008000800 */
[----:B-1----:R-:W-:Y:S01]  /*0600*/  UISETP.GE.AND UP0, UPT, UR4, 0x1, UPT ;  /* 0x000000010400788c */ /* 0x002fe2000bf06270 */
[----:B------:R-:W-:Y:S08]  /*0610*/  BAR.SYNC.DEFER_BLOCKING 0x0 ;  /* 0x0000000000007b1d */ /* 0x000ff00000010000 */
[----:B------:R-:W-:Y:S05]  /*0620*/  BRA.U !UP0, `(.L_x_120) ;  /* 0x0000001908287547 */ /* 0x000fea000b800000 */
[----:B0-----:R-:W0:Y:S01]  /*0630*/  LDC R11, c[0x0][0x364] ;  /* 0x0000d900ff0b7b82 */ /* 0x001e220000000800 */
[----:B------:R-:W-:Y:S01]  /*0640*/  IMAD.MOV.U32 R6, RZ, RZ, RZ ;  /* 0x000000ffff067224 */ /* 0x000fe200078e00ff */
[----:B------:R-:W-:Y:S01]  /*0650*/  UMOV UR4, 0x400 ;  /* 0x0000040000047882 */ /* 0x000fe20000000000 */
[----:B------:R-:W1:Y:S01]  /*0660*/  LDCU UR8, c[0x0][0x3b0] ;  /* 0x00007600ff0877ac */ /* 0x000e620008000800 */
[C---:B------:R-:W-:Y:S02]  /*0670*/  LOP3.LUT R23, R12.reuse, 0x7, RZ, 0xc0, !PT ;  /* 0x000000070c177812 */ /* 0x040fe400078ec0ff */
[----:B------:R-:W-:Y:S02]  /*0680*/  LOP3.LUT R22, R12, 0x3, RZ, 0xc0, !PT ;  /* 0x000000030c167812 */ /* 0x000fe400078ec0ff */
[----:B------:R-:W2:Y:S01]  /*0690*/  S2UR UR7, SR_CgaCtaId ;  /* 0x00000000000779c3 */ /* 0x000ea20000008800 */
[----:B-1----:R-:W-:Y:S01]  /*06a0*/  FMUL R24, RZ, UR8 ;  /* 0x00000008ff187c20 */ /* 0x002fe20008400000 */
[----:B0-----:R-:W-:-:S04]  /*06b0*/  IMAD R11, R11, UR6, RZ ;  /* 0x000000060b0b7c24 */ /* 0x001fc8000f8e02ff */
[----:B------:R-:W0:Y:S01]  /*06c0*/  I2F.U32.RP R9, R11 ;  /* 0x0000000b00097306 */ /* 0x000e220000209000 */
[----:B------:R-:W-:Y:S01]  /*06d0*/  IMAD.IADD R10, R3, 0x1, R11 ;  /* 0x00000001030a7824 */ /* 0x000fe200078e020b */
[----:B------:R-:W-:Y:S02]  /*06e0*/  IADD3 R13, PT, PT, RZ, -R11, RZ ;  /* 0x8000000bff0d7210 */ /* 0x000fe40007ffe0ff */
[C---:B------:R-:W-:Y:S01]  /*06f0*/  ISETP.NE.U32.AND P2, PT, R11.reuse, RZ, PT ;  /* 0x000000ff0b00720c */ /* 0x040fe20003f45070 */
[----:B------:R-:W-:Y:S01]  /*0700*/  IMAD.IADD R17, R11, 0x1, R10 ;  /* 0x000000010b117824 */ /* 0x000fe200078e020a */
[C---:B------:R-:W-:Y:S01]  /*0710*/  ISETP.GE.U32.AND P0, PT, R10.reuse, 0x1000, PT ;  /* 0x000010000a00780c */ /* 0x040fe20003f06070 */
[----:B--2---:R-:W-:Y:S01]  /*0720*/  ULEA UR4, UR7, UR4, 0x18 ;  /* 0x0000000407047291 */ /* 0x004fe2000f8ec0ff */
[----:B------:R-:W-:Y:S01]  /*0730*/  VIMNMX.U32 R5, PT, PT, R10, 0x1000, !PT ;  /* 0x000010000a057848 */ /* 0x000fe20007fe0000 */
[----:B------:R-:W-:Y:S01]  /*0740*/  IMAD.SHL.U32 R15, R17, 0x4, RZ ;  /* 0x00000004110f7824 */ /* 0x000fe200078e00ff */
[----:B------:R-:W-:-:S04]  /*0750*/  SEL R8, RZ, 0x1, P0 ;  /* 0x00000001ff087807 */ /* 0x000fc80000000000 */
[----:B------:R-:W-:Y:S01]  /*0760*/  LOP3.LUT R18, R15, 0xfc, RZ, 0xc0, !PT ;  /* 0x000000fc0f127812 */ /* 0x000fe200078ec0ff */
[----:B0-----:R-:W0:Y:S02]  /*0770*/  MUFU.RCP R9, R9 ;  /* 0x0000000900097308 */ /* 0x001e240000001000 */
[----:B0-----:R-:W-:-:S06]  /*0780*/  VIADD R7, R9, 0xffffffe ;  /* 0x0ffffffe09077836 */ /* 0x001fcc0000000000 */
[----:B------:R-:W0:Y:S02]  /*0790*/  F2I.FTZ.U32.TRUNC.NTZ R7, R7 ;  /* 0x0000000700077305 */ /* 0x000e24000021f000 */
[----:B0-----:R-:W-:-:S04]  /*07a0*/  IMAD R13, R13, R7, RZ ;  /* 0x000000070d0d7224 */ /* 0x001fc800078e02ff */
[----:B------:R-:W-:Y:S01]  /*07b0*/  IMAD.HI.U32 R9, R7, R13, R6 ;  /* 0x0000000d07097227 */ /* 0x000fe200078e0006 */
[----:B------:R-:W-:-:S03]  /*07c0*/  IADD3 R6, PT, PT, R5, -R10, -R8 ;  /* 0x8000000a05067210 */ /* 0x000fc60007ffe808 */
[C---:B------:R-:W-:Y:S02]  /*07d0*/  IMAD.SHL.U32 R13, R10.reuse, 0x4, RZ ;  /* 0x000000040a0d7824 */ /* 0x040fe400078e00ff */
[----:B------:R-:W-:Y:S01]  /*07e0*/  IMAD.HI.U32 R5, R9, R6, RZ ;  /* 0x0000000609057227 */ /* 0x000fe200078e00ff */
[-C--:B------:R-:W-:Y:S02]  /*07f0*/  LEA.HI R9, R10, R12.reuse, RZ, 0x1a ;  /* 0x0000000c0a097211 */ /* 0x080fe400078fd0ff */
[----:B------:R-:W-:Y:S01]  /*0800*/  LOP3.LUT R14, R13, 0xfc, RZ, 0xc0, !PT ;  /* 0x000000fc0d0e7812 */ /* 0x000fe200078ec0ff */
[----:B------:R-:W-:Y:S01]  /*0810*/  IMAD.MOV R7, RZ, RZ, -R5 ;  /* 0x000000ffff077224 */ /* 0x000fe200078e0a05 */
[----:B------:R-:W-:Y:S02]  /*0820*/  LEA.HI R13, R17, R12, RZ, 0x1a ;  /* 0x0000000c110d7211 */ /* 0x000fe400078fd0ff */
[----:B------:R-:W-:Y:S01]  /*0830*/  LEA R16, R9, R14, 0x8 ;  /* 0x0000000e09107211 */ /* 0x000fe200078e40ff */
[----:B------:R-:W-:Y:S01]  /*0840*/  IMAD R6, R11, R7, R6 ;  /* 0x000000070b067224 */ /* 0x000fe200078e0206 */
[----:B------:R-:W-:Y:S01]  /*0850*/  LEA R9, R12, UR4, 0x8 ;  /* 0x000000040c097c11 */ /* 0x000fe2000f8e40ff */
[----:B------:R-:W-:Y:S01]  /*0860*/  IMAD.SHL.U32 R7, R3, 0x4, RZ ;  /* 0x0000000403077824 */ /* 0x000fe200078e00ff */
[----:B------:R-:W-:Y:S01]  /*0870*/  UMOV UR4, URZ ;  /* 0x000000ff00047c82 */ /* 0x000fe20008000000 */
[----:B------:R-:W-:Y:S01]  /*0880*/  IMAD R18, R13, 0x100, R18 ;  /* 0x000001000d127824 */ /* 0x000fe200078e0212 */
[----:B------:R-:W-:-:S02]  /*0890*/  ISETP.GE.U32.AND P0, PT, R6, R11, PT ;  /* 0x0000000b0600720c */ /* 0x000fc40003f06070 */
[----:B------:R-:W-:Y:S02]  /*08a0*/  LOP3.LUT R7, R7, 0xfc, RZ, 0xc0, !PT ;  /* 0x000000fc07077812 */ /* 0x000fe400078ec0ff */
[----:B------:R-:W-:-:S09]  /*08b0*/  LOP3.LUT R13, R3, 0x3f, RZ, 0xc0, !PT ;  /* 0x0000003f030d7812 */ /* 0x000fd200078ec0ff */
[----:B------:R-:W-:Y:S02]  /*08c0*/  @P0 IADD3 R6, PT, PT, -R11, R6, RZ ;  /* 0x000000060b060210 */ /* 0x000fe40007ffe1ff */
[----:B------:R-:W-:Y:S02]  /*08d0*/  @P0 IADD3 R5, PT, PT, R5, 0x1, RZ ;  /* 0x0000000105050810 */ /* 0x000fe40007ffe0ff */
[----:B------:R-:W-:Y:S02]  /*08e0*/  ISETP.GE.U32.AND P1, PT, R6, R11, PT ;  /* 0x0000000b0600720c */ /* 0x000fe40003f26070 */
[----:B------:R-:W-:-:S05]  /*08f0*/  LEA.HI R6, R3, R12, RZ, 0x1a ;  /* 0x0000000c03067211 */ /* 0x000fca00078fd0ff */
[----:B------:R-:W-:-:S06]  /*0900*/  IMAD R6, R6, 0x100, R7 ;  /* 0x0000010006067824 */ /* 0x000fcc00078e0207 */
[----:B------:R-:W-:Y:S01]  /*0910*/  @P1 VIADD R5, R5, 0x1 ;  /* 0x0000000105051836 */ /* 0x000fe20000000000 */
[----:B------:R-:W-:-:S05]  /*0920*/  @!P2 LOP3.LUT R5, RZ, R11, RZ, 0x33, !PT ;  /* 0x0000000bff05a212 */ /* 0x000fca00078e33ff */
[----:B------:R-:W-:Y:S02]  /*0930*/  IMAD.IADD R8, R8, 0x1, R5 ;  /* 0x0000000108087824 */ /* 0x000fe400078e0205 */
[C---:B------:R-:W-:Y:S01]  /*0940*/  IMAD R5, R12.reuse, 0x100, R9 ;  /* 0x000001000c057824 */ /* 0x040fe200078e0209 */
[----:B------:R-:W-:-:S03]  /*0950*/  LOP3.LUT R12, R12, 0x7ffffff8, RZ, 0xc0, !PT ;  /* 0x7ffffff80c0c7812 */ /* 0x000fc600078ec0ff */
[C---:B------:R-:W-:Y:S01]  /*0960*/  IMAD.IADD R15, R5.reuse, 0x1, R16 ;  /* 0x00000001050f7824 */ /* 0x040fe200078e0210 */
[C---:B------:R-:W-:Y:S01]  /*0970*/  IADD3 R14, PT, PT, R5.reuse, R6, RZ ;  /* 0x00000006050e7210 */ /* 0x040fe20007ffe0ff */
[----:B------:R-:W-:-:S07]  /*0980*/  IMAD.IADD R16, R5, 0x1, R18 ;  /* 0x0000000105107824 */ /* 0x000fce00078e0212 */
.L_x_145:
[----:B0-----:R-:W0:Y:S01]  /*0990*/  LDCU UR7, c[0x0][0x3a4] ;  /* 0x00007480ff0777ac */ /* 0x001e220008000800 */
[----:B------:R-:W-:Y:S01]  /*09a0*/  ISETP.GE.AND P0, PT, R3, R2, PT ;  /* 0x000000020300720c */ /* 0x000fe20003f06270 */
[----:B------:R-:W-:Y:S01]  /*09b0*/  IMAD.U32 R18, RZ, RZ, UR4 ;  /* 0x00000004ff127e24 */ /* 0x000fe2000f8e00ff */
[----:B------:R-:W-:Y:S01]  /*09c0*/  BSSY.RECONVERGENT B0, `(.L_x_121) ;  /* 0x0000065000007945 */ /* 0x000fe20003800200 */
[----:B------:R-:W-:Y:S01]  /*09d0*/  UIADD3 UR4, UPT, UPT, UR4, 0x1, URZ ;  /* 0x0000000104047890 */ /* 0x000fe2000fffe0ff */
[----:B------:R-:W1:Y:S01]  /*09e0*/  LDCU UR9, c[0x0][0x3a4] ;  /* 0x00007480ff0977ac */ /* 0x000e620008000800 */
[----:B--2---:R-:W2:Y:S01]  /*09f0*/  LDCU UR8, c[0x0][0x3a4] ;  /* 0x00007480ff0877ac */ /* 0x004ea20008000800 */
[----:B0-----:R-:W-:-:S04]  /*0a00*/  UIADD3 UR7, UPT, UPT, UR7, 0x3f, URZ ;  /* 0x0000003f07077890 */ /* 0x001fc8000fffe0ff */
[----:B------:R-:W-:-:S04]  /*0a10*/  USHF.R.U32.HI UR7, URZ, 0x6, UR7 ;  /* 0x00000006ff077899 */ /* 0x000fc80008011607 */
[----:B------:R-:W-:Y:S01]  /*0a20*/  UISETP.NE.AND UP0, UPT, UR4, UR7, UPT ;  /* 0x000000070400728c */ /* 0x000fe2000bf05270 */
[----:B-12---:R-:W-:Y:S10]  /*0a30*/  @P0 BRA `(.L_x_122) ;  /* 0x0000000400740947 */ /* 0x006ff40003800000 */
[----:B------:R-:W0:Y:S01]  /*0a40*/  LDC R21, c[0x0][0x3ac] ;  /* 0x0000eb00ff157b82 */ /* 0x000e220000000800 */
[----:B------:R-:W-:Y:S01]  /*0a50*/  BSSY.RECONVERGENT B1, `(.L_x_123) ;  /* 0x000002f000017945 */ /* 0x000fe20003800200 */
[----:B0-----:R-:W-:Y:S02]  /*0a60*/  IABS R19, R21 ;  /* 0x0000001500137213 */ /* 0x001fe40000000000 */
[----:B------:R-:W-:Y:S02]  /*0a70*/  ISETP.GE.AND P0, PT, R21, RZ, PT ;  /* 0x000000ff1500720c */ /* 0x000fe40003f06270 */
[----:B------:R-:W0:Y:S08]  /*0a80*/  I2F.RP R17, R19 ;  /* 0x0000001300117306 */ /* 0x000e300000209400 */
[----:B0-----:R-:W0:Y:S02]  /*0a90*/  MUFU.RCP R17, R17 ;  /* 0x0000001100117308 */ /* 0x001e240000001000 */
[----:B0-----:R-:W-:-:S06]  /*0aa0*/  IADD3 R6, PT, PT, R17, 0xffffffe, RZ ;  /* 0x0ffffffe11067810 */ /* 0x001fcc0007ffe0ff */
[----:B------:R0:W1:Y:S02]  /*0ab0*/  F2I.FTZ.U32.TRUNC.NTZ R7, R6 ;  /* 0x0000000600077305 */ /* 0x000064000021f000 */
[----:B0-----:R-:W-:Y:S02]  /*0ac0*/  IMAD.MOV.U32 R6, RZ, RZ, RZ ;  /* 0x000000ffff067224 */ /* 0x001fe400078e00ff */
[----:B-1----:R-:W-:-:S04]  /*0ad0*/  IMAD.MOV R20, RZ, RZ, -R7 ;  /* 0x000000ffff147224 */ /* 0x002fc800078e0a07 */
[----:B------:R-:W-:Y:S02]  /*0ae0*/  IMAD R21, R20, R19, RZ ;  /* 0x0000001314157224 */ /* 0x000fe400078e02ff */
[----:B------:R-:W-:Y:S02]  /*0af0*/  IMAD.MOV.U32 R20, RZ, RZ, R3 ;  /* 0x000000ffff147224 */ /* 0x000fe400078e0003 */
[----:B------:R-:W-:-:S07]  /*0b00*/  IMAD.HI.U32 R21, R7, R21, R6 ;  /* 0x0000001507157227 */ /* 0x000fce00078e0006 */
.L_x_124:
[----:B0-----:R-:W0:Y:S01]  /*0b10*/  LDC R25, c[0x0][0x3ac] ;  /* 0x0000eb00ff197b82 */ /* 0x001e220000000800 */
[----:B------:R-:W-:-:S05]  /*0b20*/  IABS R26, R20 ;  /* 0x00000014001a7213 */ /* 0x000fca0000000000 */
[----:B------:R-:W-:-:S05]  /*0b30*/  IMAD.HI.U32 R6, R21, R26, RZ ;  /* 0x0000001a15067227 */ /* 0x000fca00078e00ff */
[----:B------:R-:W-:Y:S02]  /*0b40*/  IADD3 R7, PT, PT, -R6, RZ, RZ ;  /* 0x000000ff06077210 */ /* 0x000fe40007ffe1ff */
[----:B0-----:R-:W-:-:S05]  /*0b50*/  IABS R17, R25 ;  /* 0x0000001900117213 */ /* 0x001fca0000000000 */
        /* <DEDUP_REMOVED lines=14> */
[----:B------:R-:W-:Y:S01]  /*0c40*/  ISETP.GE.OR P1, PT, R27, UR8, !P0 ;  /* 0x000000081b007c0c */ /* 0x000fe2000c726670 */
[----:B------:R-:W-:-:S12]  /*0c50*/  IMAD R29, R25, R26, R20 ;  /* 0x0000001a191d7224 */ /* 0x000fd800078e0214 */
        /* <DEDUP_REMOVED lines=14> */
[----:B------:R-:W-:Y:S05]  /*0d40*/  BSYNC.RECONVERGENT B1 ;  /* 0x0000000000017941 */ /* 0x000fea0003800200 */
.L_x_123:
[----:B------:R-:W1:Y:S01]  /*0d50*/  I2F.RP R21, R17 ;  /* 0x0000001100157306 */ /* 0x000e620000209400 */
[----:B------:R-:W-:-:S07]  /*0d60*/  IMAD.MOV.U32 R19, RZ, RZ, R3 ;  /* 0x000000ffff137224 */ /* 0x000fce00078e0003 */
[----:B-1----:R-:W1:Y:S02]  /*0d70*/  MUFU.RCP R21, R21 ;  /* 0x0000001500157308 */ /* 0x002e640000001000 */
[----:B-1----:R-:W-:-:S06]  /*0d80*/  VIADD R6, R21, 0xffffffe ;  /* 0x0ffffffe15067836 */ /* 0x002fcc0000000000 */
[----:B------:R1:W2:Y:S02]  /*0d90*/  F2I.FTZ.U32.TRUNC.NTZ R7, R6 ;  /* 0x0000000600077305 */ /* 0x0002a4000021f000 */
[----:B-1----:R-:W-:Y:S01]  /*0da0*/  IMAD.MOV.U32 R6, RZ, RZ, RZ ;  /* 0x000000ffff067224 */ /* 0x002fe200078e00ff */
[----:B--2---:R-:W-:-:S05]  /*0db0*/  IADD3 R20, PT, PT, RZ, -R7, RZ ;  /* 0x80000007ff147210 */ /* 0x004fca0007ffe0ff */
[----:B0-----:R-:W-:-:S04]  /*0dc0*/  IMAD R25, R20, R17, RZ ;  /* 0x0000001114197224 */ /* 0x001fc800078e02ff */
[----:B------:R-:W-:-:S07]  /*0dd0*/  IMAD.HI.U32 R20, R7, R25, R6 ;  /* 0x0000001907147227 */ /* 0x000fce00078e0006 */
.L_x_125:
[----:B0-----:R-:W0:Y:S01]  /*0de0*/  LDC R26, c[0x0][0x3ac] ;  /* 0x0000eb00ff1a7b82 */ /* 0x001e220000000800 */
[----:B------:R-:W-:-:S05]  /*0df0*/  IABS R7, R19 ;  /* 0x0000001300077213 */ /* 0x000fca0000000000 */
[----:B------:R-:W-:-:S04]  /*0e00*/  IMAD.HI.U32 R6, R20, R7, RZ ;  /* 0x0000000714067227 */ /* 0x000fc800078e00ff */
        /* <DEDUP_REMOVED lines=23> */
[----:B------:R-:W-:Y:S02]  /*0f80*/  IMAD.MOV.U32 R21, RZ, RZ, RZ ;  /* 0x000000ffff157224 */ /* 0x000fe400078e00ff */
[----:B-1----:R-:W-:-:S05]  /*0f90*/  @!P1 IMAD.WIDE R6, R25, 0x4, R6 ;  /* 0x0000000419069825 */ /* 0x002fca00078e0206 */
[----:B------:R-:W2:Y:S01]  /*0fa0*/  @!P1 LDG.E.CONSTANT R21, desc[UR10][R6.64] ;  /* 0x0000000a06159981 */ /* 0x000ea2000c1e9900 */
[----:B------:R-:W-:Y:S02]  /*0fb0*/  IMAD R26, R27, R26, R28 ;  /* 0x0000001a1b1a7224 */ /* 0x000fe400078e021c */
[----:B------:R-:W-:-:S03]  /*0fc0*/  IMAD.IADD R19, R11, 0x1, R19 ;  /* 0x000000010b137824 */ /* 0x000fc600078e0213 */
[----:B------:R-:W-:Y:S02]  /*0fd0*/  LEA R26, R26, R5, 0x2 ;  /* 0x000000051a1a7211 */ /* 0x000fe400078e10ff */
[----:B------:R-:W-:-:S03]  /*0fe0*/  ISETP.GE.AND P1, PT, R19, R2, PT ;  /* 0x000000021300720c */ /* 0x000fc60003f26270 */
[----:B--2---:R0:W-:Y:S10]  /*0ff0*/  STS [R26], R21 ;  /* 0x000000151a007388 */ /* 0x0041f40000000800 */
[----:B------:R-:W-:Y:S05]  /*1000*/  @!P1 BRA `(.L_x_125) ;  /* 0xfffffffc00749947 */ /* 0x000fea000383ffff */
.L_x_122:
[----:B------:R-:W-:Y:S05]  /*1010*/  BSYNC.RECONVERGENT B0 ;  /* 0x0000000000007941 */ /* 0x000fea0003800200 */
.L_x_121:
[----:B------:R-:W-:Y:S01]  /*1020*/  BAR.SYNC.DEFER_BLOCKING 0x0 ;  /* 0x0000000000007b1d */ /* 0x000fe20000010000 */
[----:B------:R-:W-:-:S05]  /*1030*/  ISETP.GT.U32.AND P0, PT, R3, 0xfff, PT ;  /* 0x00000fff0300780c */ /* 0x000fca0003f04070 */
[----:B------:R-:W1:Y:S01]  /*1040*/  LDCU UR9, c[0x0][0x3a4] ;  /* 0x00007480ff0977ac */ /* 0x000e620008000800 */
[----:B------:R-:W-:Y:S07]  /*1050*/  BSSY.RECONVERGENT B2, `(.L_x_126) ;  /* 0x00000e4000027945 */ /* 0x000fee0003800200 */
[----:B------:R-:W-:Y:S05]  /*1060*/  @P0 BRA `(.L_x_127) ;  /* 0x0000000c00880947 */ /* 0x000fea0003800000 */
[----:B------:R-:W2:Y:S02]  /*1070*/  LDC R6, c[0x0][0x3ac] ;  /* 0x0000eb00ff067b82 */ /* 0x000ea40000000800 */
[----:B--2---:R-:W-:-:S13]  /*1080*/  ISETP.GE.AND P0, PT, R6, 0x1, PT ;  /* 0x000000010600780c */ /* 0x004fda0003f06270 */
[----:B------:R-:W-:Y:S05]  /*1090*/  @!P0 BRA `(.L_x_128) ;  /* 0x0000000800048947 */ /* 0x000fea0003800000 */
[----:B------:R-:W-:Y:S01]  /*10a0*/  BSSY.RECONVERGENT B1, `(.L_x_129) ;  /* 0x000007f000017945 */ /* 0x000fe20003800200 */
[----:B------:R-:W-:-:S07]  /*10b0*/  IMAD.MOV.U32 R6, RZ, RZ, R3 ;  /* 0x000000ffff067224 */ /* 0x000fce00078e0003 */
.L_x_141:
[----:B--2---:R-:W2:Y:S01]  /*10c0*/  LDCU UR7, c[0x0][0x3a4] ;  /* 0x00007480ff0777ac */ /* 0x004ea20008000800 */
[----:B------:R-:W-:Y:S01]  /*10d0*/  LOP3.LUT R7, R6, 0x3f, RZ, 0xc0, !PT ;  /* 0x0000003f06077812 */ /* 0x000fe200078ec0ff */
[----:B------:R-:W-:Y:S01]  /*10e0*/  BSSY.RECONVERGENT B0, `(.L_x_130) ;  /* 0x0000074000007945 */ /* 0x000fe20003800200 */
[----:B------:R-:W-:Y:S01]  /*10f0*/  SHF.R.U32.HI R17, RZ, 0x6, R6 ;  /* 0x00000006ff117819 */ /* 0x000fe20000011606 */
[----:B------:R-:W-:Y:S01]  /*1100*/  IMAD.MOV.U32 R27, RZ, RZ, -0x800001 ;  /* 0xff7fffffff1b7424 */ /* 0x000fe200078e00ff */
[----:B------:R-:W-:Y:S01]  /*1110*/  IADD3 R6, PT, PT, R11, R6, RZ ;  /* 0x000000060b067210 */ /* 0x000fe20007ffe0ff */
[----:B------:R-:W-:-:S03]  /*1120*/  IMAD R20, R18, 0x40, R7 ;  /* 0x0000004012147824 */ /* 0x000fc600078e0207 */
[----:B------:R-:W-:Y:S02]  /*1130*/  ISETP.GE.U32.AND P0, PT, R6, 0x1000, PT ;  /* 0x000010000600780c */ /* 0x000fe40003f06070 */
[----:B------:R-:W-:-:S04]  /*1140*/  VIADDMNMX R20, R17, UR5, R20, !PT ;  /* 0x0000000511147c46 */ /* 0x000fc8000f800114 */
[----:B--2---:R-:W-:-:S13]  /*1150*/  ISETP.GE.AND P1, PT, R20, UR7, PT ;  /* 0x0000000714007c0c */ /* 0x004fda000bf26270 */
[----:B------:R-:W-:Y:S05]  /*1160*/  @P1 BRA `(.L_x_131) ;  /* 0x0000000400ac1947 */ /* 0x000fea0003800000 */
[----:B------:R-:W2:Y:S01]  /*1170*/  LDC R20, c[0x0][0x3ac] ;  /* 0x0000eb00ff147b82 */ /* 0x000ea20000000800 */
[----:B------:R-:W-:Y:S02]  /*1180*/  IMAD.MOV.U32 R27, RZ, RZ, RZ ;  /* 0x000000ffff1b7224 */ /* 0x000fe400078e00ff */
[----:B------:R-:W-:Y:S01]  /*1190*/  IMAD.MOV.U32 R19, RZ, RZ, RZ ;  /* 0x000000ffff137224 */ /* 0x000fe200078e00ff */
[----:B--2---:R-:W-:-:S13]  /*11a0*/  ISETP.GE.U32.AND P1, PT, R20, 0x8, PT ;  /* 0x000000081400780c */ /* 0x004fda0003f26070 */
[----:B------:R-:W-:Y:S05]  /*11b0*/  @!P1 BRA `(.L_x_132) ;  /* 0x00000000009c9947 */ /* 0x000fea0003800000 */
[----:B0-----:R-:W0:Y:S01]  /*11c0*/  S2R R26, SR_CgaCtaId ;  /* 0x00000000001a7919 */ /* 0x001e220000008800 */
[----:B------:R-:W-:Y:S01]  /*11d0*/  MOV R19, 0x400 ;  /* 0x0000040000137802 */ /* 0x000fe20000000f00 */
[----:B------:R-:W-:Y:S01]  /*11e0*/  BSSY.RECONVERGENT B3, `(.L_x_133) ;  /* 0x0000023000037945 */ /* 0x000fe20003800200 */
[----:B------:R-:W-:Y:S01]  /*11f0*/  MOV R27, RZ ;  /* 0x000000ff001b7202 */ /* 0x000fe20000000f00 */
[----:B------:R-:W-:Y:S01]  /*1200*/  IMAD.MOV.U32 R21, RZ, RZ, RZ ;  /* 0x000000ffff157224 */ /* 0x000fe200078e00ff */
[----:B0-----:R-:W-:-:S07]  /*1210*/  LEA R19, R26, R19, 0x18 ;  /* 0x000000131a137211 */ /* 0x001fce00078ec0ff */
.L_x_134:
[-CC-:B------:R-:W-:Y:S02]  /*1220*/  IMAD R26, R17, R20.reuse, R21.reuse ;  /* 0x00000014111a7224 */ /* 0x180fe400078e0215 */
[----:B------:R-:W-:Y:S01]  /*1230*/  IMAD R28, R7, R20, R21 ;  /* 0x00000014071c7224 */ /* 0x000fe200078e0215 */
[----:B------:R-:W-:Y:S01]  /*1240*/  IADD3 R21, PT, PT, R21, 0x8, RZ ;  /* 0x0000000815157810 */ /* 0x000fe20007ffe0ff */
[----:B------:R-:W-:Y:S02]  /*1250*/  IMAD R25, R26, 0x4, R19 ;  /* 0x000000041a197824 */ /* 0x000fe400078e0213 */
[----:B------:R-:W-:Y:S01]  /*1260*/  IMAD R26, R28, 0x4, R9 ;  /* 0x000000041c1a7824 */ /* 0x000fe200078e0209 */
[----:B------:R-:W-:Y:S02]  /*1270*/  ISETP.NE.AND P1, PT, R21, R12, PT ;  /* 0x0000000c1500720c */ /* 0x000fe40003f25270 */
[----:B------:R-:W-:Y:S04]  /*1280*/  LDS R28, [R25] ;  /* 0x00000000191c7984 */ /* 0x000fe80000000800 */
[----:B------:R-:W0:Y:S04]  /*1290*/  LDS R29, [R26] ;  /* 0x000000001a1d7984 */ /* 0x000e280000000800 */
[----:B------:R-:W-:Y:S04]  /*12a0*/  LDS R31, [R25+0x4] ;  /* 0x00000400191f7984 */ /* 0x000fe80000000800 */
[----:B------:R-:W2:Y:S04]  /*12b0*/  LDS R30, [R26+0x4] ;  /* 0x000004001a1e7984 */ /* 0x000ea80000000800 */
[----:B------:R-:W-:Y:S04]  /*12c0*/  LDS R32, [R25+0xc] ;  /* 0x00000c0019207984 */ /* 0x000fe80000000800 */
[----:B------:R-:W-:Y:S04]  /*12d0*/  LDS R33, [R26+0xc] ;  /* 0x00000c001a217984 */ /* 0x000fe80000000800 */
[----:B------:R-:W-:Y:S04]  /*12e0*/  LDS R34, [R25+0x18] ;  /* 0x0000180019227984 */ /* 0x000fe80000000800 */
[----:B------:R-:W-:Y:S01]  /*12f0*/  LDS R36, [R25+0x1c] ;  /* 0x00001c0019247984 */ /* 0x000fe20000000800 */
[----:B0-----:R-:W-:-:S03]  /*1300*/  FFMA R28, R28, R29, R27 ;  /* 0x0000001d1c1c7223 */ /* 0x001fc6000000001b */
[----:B------:R-:W-:Y:S04]  /*1310*/  LDS R27, [R25+0x8] ;  /* 0x00000800191b7984 */ /* 0x000fe80000000800 */
[----:B------:R-:W0:Y:S01]  /*1320*/  LDS R29, [R26+0x8] ;  /* 0x000008001a1d7984 */ /* 0x000e220000000800 */
[----:B--2---:R-:W-:-:S03]  /*1330*/  FFMA R28, R31, R30, R28 ;  /* 0x0000001e1f1c7223 */ /* 0x004fc6000000001c */
[----:B------:R-:W-:Y:S04]  /*1340*/  LDS R30, [R25+0x14] ;  /* 0x00001400191e7984 */ /* 0x000fe80000000800 */
[----:B------:R-:W-:Y:S01]  /*1350*/  LDS R31, [R26+0x18] ;  /* 0x000018001a1f7984 */ /* 0x000fe20000000800 */
[----:B0-----:R-:W-:-:S03]  /*1360*/  FFMA R29, R27, R29, R28 ;  /* 0x0000001d1b1d7223 */ /* 0x001fc6000000001c */
[----:B------:R-:W-:Y:S01]  /*1370*/  LDS R27, [R25+0x10] ;  /* 0x00001000191b7984 */ /* 0x000fe20000000800 */
[----:B------:R-:W-:-:S03]  /*1380*/  FFMA R32, R32, R33, R29 ;  /* 0x0000002120207223 */ /* 0x000fc6000000001d */
[----:B------:R-:W0:Y:S04]  /*1390*/  LDS R28, [R26+0x10] ;  /* 0x000010001a1c7984 */ /* 0x000e280000000800 */
[----:B------:R-:W2:Y:S04]  /*13a0*/  LDS R29, [R26+0x14] ;  /* 0x000014001a1d7984 */ /* 0x000ea80000000800 */
[----:B------:R-:W3:Y:S01]  /*13b0*/  LDS R33, [R26+0x1c] ;  /* 0x00001c001a217984 */ /* 0x000ee20000000800 */
[----:B0-----:R-:W-:-:S04]  /*13c0*/  FFMA R27, R27, R28, R32 ;  /* 0x0000001c1b1b7223 */ /* 0x001fc80000000020 */
[----:B--2---:R-:W-:-:S04]  /*13d0*/  FFMA R27, R30, R29, R27 ;  /* 0x0000001d1e1b7223 */ /* 0x004fc8000000001b */
[----:B------:R-:W-:-:S04]  /*13e0*/  FFMA R27, R34, R31, R27 ;  /* 0x0000001f221b7223 */ /* 0x000fc8000000001b */
[----:B---3--:R-:W-:Y:S01]  /*13f0*/  FFMA R27, R36, R33, R27 ;  /* 0x00000021241b7223 */ /* 0x008fe2000000001b */
[----:B------:R-:W-:Y:S06]  /*1400*/  @P1 BRA `(.L_x_134) ;  /* 0xfffffffc00841947 */ /* 0x000fec000383ffff */
[----:B-1----:R-:W-:Y:S05]  /*1410*/  BSYNC.RECONVERGENT B3 ;  /* 0x0000000000037941 */ /* 0x002fea0003800200 */
.L_x_133:
[----:B------:R-:W-:-:S07]  /*1420*/  IMAD.MOV.U32 R19, RZ, RZ, R12 ;  /* 0x000000ffff137224 */ /* 0x000fce00078e000c */
.L_x_132:
[----:B------:R-:W-:Y:S01]  /*1430*/  ISETP.NE.AND P1, PT, R23, RZ, PT ;  /* 0x000000ff1700720c */ /* 0x000fe20003f25270 */
[----:B------:R-:W-:-:S12]  /*1440*/  BSSY.RECONVERGENT B3, `(.L_x_135) ;  /* 0x000003b000037945 */ /* 0x000fd80003800200 */
[----:B------:R-:W-:Y:S05]  /*1450*/  @!P1 BRA `(.L_x_136) ;  /* 0x0000000000e49947 */ /* 0x000fea0003800000 */
[----:B0-----:R-:W-:Y:S01]  /*1460*/  VIADD R21, R23, 0xffffffff ;  /* 0xffffffff17157836 */ /* 0x001fe20000000000 */
[----:B------:R-:W-:Y:S01]  /*1470*/  BSSY.RECONVERGENT B4, `(.L_x_137) ;  /* 0x0000018000047945 */ /* 0x000fe20003800200 */
[----:B------:R-:W-:-:S03]  /*1480*/  ISETP.NE.AND P2, PT, R22, RZ, PT ;  /* 0x000000ff1600720c */ /* 0x000fc60003f45270 */
[----:B------:R-:W-:-:S13]  /*1490*/  ISETP.GE.U32.AND P1, PT, R21, 0x3, PT ;  /* 0x000000031500780c */ /* 0x000fda0003f26070 */
[----:B------:R-:W-:Y:S05]  /*14a0*/  @!P1 BRA `(.L_x_138) ;  /* 0x0000000000509947 */ /* 0x000fea0003800000 */
[----:B------:R-:W0:Y:S01]  /*14b0*/  S2UR UR8, SR_CgaCtaId ;  /* 0x00000000000879c3 */ /* 0x000e220000008800 */
[----:B------:R-:W-:Y:S01]  /*14c0*/  UMOV UR7, 0x400 ;  /* 0x0000040000077882 */ /* 0x000fe20000000000 */
[-CC-:B------:R-:W-:Y:S02]  /*14d0*/  IMAD R21, R17, R20.reuse, R19.reuse ;  /* 0x0000001411157224 */ /* 0x180fe400078e0213 */
[----:B------:R-:W-:Y:S01]  /*14e0*/  IMAD R26, R7, R20, R19 ;  /* 0x00000014071a7224 */ /* 0x000fe200078e0213 */
[----:B------:R-:W-:-:S03]  /*14f0*/  IADD3 R19, PT, PT, R19, 0x4, RZ ;  /* 0x0000000413137810 */ /* 0x000fc60007ffe0ff */
[----:B------:R-:W-:-:S05]  /*1500*/  IMAD R25, R26, 0x4, R9 ;  /* 0x000000041a197824 */ /* 0x000fca00078e0209 */
[----:B------:R-:W-:Y:S04]  /*1510*/  LDS R28, [R25] ;  /* 0x00000000191c7984 */ /* 0x000fe80000000800 */
[----:B------:R-:W-:Y:S04]  /*1520*/  LDS R30, [R25+0x4] ;  /* 0x00000400191e7984 */ /* 0x000fe80000000800 */
[----:B------:R-:W-:Y:S01]  /*1530*/  LDS R32, [R25+0x8] ;  /* 0x0000080019207984 */ /* 0x000fe20000000800 */
[----:B0-----:R-:W-:-:S03]  /*1540*/  ULEA UR7, UR8, UR7, 0x18 ;  /* 0x0000000708077291 */ /* 0x001fc6000f8ec0ff */
[----:B------:R-:W-:Y:S03]  /*1550*/  LDS R34, [R25+0xc] ;  /* 0x00000c0019227984 */ /* 0x000fe60000000800 */
[----:B------:R-:W-:-:S05]  /*1560*/  LEA R21, R21, UR7, 0x2 ;  /* 0x0000000715157c11 */ /* 0x000fca000f8e10ff */
[----:B------:R-:W0:Y:S04]  /*1570*/  LDS R26, [R21] ;  /* 0x00000000151a7984 */ /* 0x000e280000000800 */
[----:B------:R-:W2:Y:S04]  /*1580*/  LDS R29, [R21+0x4] ;  /* 0x00000400151d7984 */ /* 0x000ea80000000800 */
[----:B------:R-:W3:Y:S04]  /*1590*/  LDS R31, [R21+0x8] ;  /* 0x00000800151f7984 */ /* 0x000ee80000000800 */
[----:B------:R-:W4:Y:S01]  /*15a0*/  LDS R33, [R21+0xc] ;  /* 0x00000c0015217984 */ /* 0x000f220000000800 */
[----:B0-----:R-:W-:-:S04]  /*15b0*/  FFMA R26, R26, R28, R27 ;  /* 0x0000001c1a1a7223 */ /* 0x001fc8000000001b */
[----:B--2---:R-:W-:-:S04]  /*15c0*/  FFMA R26, R29, R30, R26 ;  /* 0x0000001e1d1a7223 */ /* 0x004fc8000000001a */
[----:B---3--:R-:W-:-:S04]  /*15d0*/  FFMA R26, R31, R32, R26 ;  /* 0x000000201f1a7223 */ /* 0x008fc8000000001a */
[----:B----4-:R-:W-:-:S07]  /*15e0*/  FFMA R27, R33, R34, R26 ;  /* 0x00000022211b7223 */ /* 0x010fce000000001a */
.L_x_138:
[----:B-1----:R-:W-:Y:S05]  /*15f0*/  BSYNC.RECONVERGENT B4 ;  /* 0x0000000000047941 */ /* 0x002fea0003800200 */
.L_x_137:
        /* <DEDUP_REMOVED lines=19> */
.L_x_140:
[----:B------:R-:W-:Y:S05]  /*1730*/  BSYNC.RECONVERGENT B4 ;  /* 0x0000000000047941 */ /* 0x000fea0003800200 */
.L_x_139:
        /* <DEDUP_REMOVED lines=8> */
[----:B------:R-:W-:-:S06]  /*17c0*/  LEA R20, R20, UR7, 0x2 ;  /* 0x0000000714147c11 */ /* 0x000fcc000f8e10ff */
[----:B------:R-:W0:Y:S02]  /*17d0*/  LDS R20, [R20] ;  /* 0x0000000014147984 */ /* 0x000e240000000800 */
[----:B0-----:R-:W-:-:S07]  /*17e0*/  FFMA R27, R20, R26, R27 ;  /* 0x0000001a141b7223 */ /* 0x001fce000000001b */
.L_x_136:
[----:B-1----:R-:W-:Y:S05]  /*17f0*/  BSYNC.RECONVERGENT B3 ;  /* 0x0000000000037941 */ /* 0x002fea0003800200 */
.L_x_135:
[----:B------:R-:W1:Y:S02]  /*1800*/  LDCU UR7, c[0x0][0x3b0] ;  /* 0x00007600ff0777ac */ /* 0x000e640008000800 */
[----:B-1----:R-:W-:-:S07]  /*1810*/  FMUL R27, R27, UR7 ;  /* 0x000000071b1b7c20 */ /* 0x002fce0008400000 */
.L_x_131:
[----:B-1----:R-:W-:Y:S05]  /*1820*/  BSYNC.RECONVERGENT B0 ;  /* 0x0000000000007941 */ /* 0x002fea0003800200 */
.L_x_130:
[----:B------:R-:W1:Y:S02]  /*1830*/  LDCU UR7, c[0x0][0x3ac] ;  /* 0x00007580ff0777ac */ /* 0x000e640008000800 */
[----:B-1----:R-:W-:-:S05]  /*1840*/  IADD3 R20, PT, PT, R17, UR7, RZ ;  /* 0x0000000711147c10 */ /* 0x002fca000fffe0ff */
[----:B------:R-:W-:-:S04]  /*1850*/  IMAD R20, R20, 0x40, R7 ;  /* 0x0000004014147824 */ /* 0x000fc800078e0207 */
[----:B------:R-:W-:-:S05]  /*1860*/  IMAD.U32 R20, R20, 0x4, R5 ;  /* 0x0000000414147824 */ /* 0x000fca00078e0005 */
[----:B------:R2:W-:Y:S01]  /*1870*/  STS [R20], R27 ;  /* 0x0000001b14007388 */ /* 0x0005e20000000800 */
[----:B------:R-:W-:Y:S05]  /*1880*/  @!P0 BRA `(.L_x_141) ;  /* 0xfffffff8000c8947 */ /* 0x000fea000383ffff */
[----:B------:R-:W-:Y:S05]  /*1890*/  BSYNC.RECONVERGENT B1 ;  /* 0x0000000000017941 */ /* 0x000fea0003800200 */
.L_x_129:
[----:B------:R-:W-:Y:S05]  /*18a0*/  BRA `(.L_x_127) ;  /* 0x0000000400787947 */ /* 0x000fea0003800000 */
.L_x_128:
[C---:B------:R-:W-:Y:S01]  /*18b0*/  LOP3.LUT R17, R8.reuse, 0x3, RZ, 0xc0, !PT ;  /* 0x0000000308117812 */ /* 0x040fe200078ec0ff */
[----:B------:R-:W-:Y:S01]  /*18c0*/  BSSY.RECONVERGENT B0, `(.L_x_142) ;  /* 0x0000021000007945 */ /* 0x000fe20003800200 */
[----:B------:R-:W-:Y:S01]  /*18d0*/  ISETP.GE.U32.AND P0, PT, R8, 0x3, PT ;  /* 0x000000030800780c */ /* 0x000fe20003f06070 */
[----:B------:R-:W-:Y:S01]  /*18e0*/  IMAD.MOV.U32 R20, RZ, RZ, R3 ;  /* 0x000000ffff147224 */ /* 0x000fe200078e0003 */
[----:B------:R-:W-:-:S13]  /*18f0*/  ISETP.NE.AND P1, PT, R17, 0x3, PT ;  /* 0x000000031100780c */ /* 0x000fda0003f25270 */
[----:B------:R-:W-:Y:S05]  /*1900*/  @!P1 BRA `(.L_x_143) ;  /* 0x0000000000709947 */ /* 0x000fea0003800000 */
[----:B------:R-:W2:Y:S01]  /*1910*/  LDC R28, c[0x0][0x3a4] ;  /* 0x0000e900ff1c7b82 */ /* 0x000ea20000000800 */
[----:B------:R-:W-:Y:S02]  /*1920*/  LEA.HI R7, R3, UR5, RZ, 0x1a ;  /* 0x0000000503077c11 */ /* 0x000fe4000f8fd0ff */
[----:B------:R-:W-:-:S04]  /*1930*/  LEA R20, R18, R13, 0x6 ;  /* 0x0000000d12147211 */ /* 0x000fc800078e30ff */
[----:B------:R-:W-:Y:S01]  /*1940*/  VIMNMX R7, PT, PT, R7, R20, !PT ;  /* 0x0000001407077248 */ /* 0x000fe20007fe0100 */
[----:B------:R-:W-:-:S03]  /*1950*/  IMAD.MOV.U32 R20, RZ, RZ, R10 ;  /* 0x000000ffff147224 */ /* 0x000fc600078e000a */
[----:B--2---:R-:W-:-:S04]  /*1960*/  ISETP.GE.AND P1, PT, R7, R28, PT ;  /* 0x0000001c0700720c */ /* 0x004fc80003f26270 */
[----:B------:R-:W-:Y:S02]  /*1970*/  FSEL R7, R24, -3.40282346638528859812e+38, !P1 ;  /* 0xff7fffff18077808 */ /* 0x000fe40004800000 */
[----:B------:R-:W-:-:S03]  /*1980*/  ISETP.NE.AND P1, PT, R17, RZ, PT ;  /* 0x000000ff1100720c */ /* 0x000fc60003f25270 */
[----:B------:R2:W-:Y:S10]  /*1990*/  STS [R14], R7 ;  /* 0x000000070e007388 */ /* 0x0005f40000000800 */
[----:B--2---:R-:W-:Y:S05]  /*19a0*/  @!P1 BRA `(.L_x_143) ;  /* 0x0000000000489947 */ /* 0x004fea0003800000 */
[----:B------:R-:W-:Y:S01]  /*19b0*/  ISETP.NE.AND P2, PT, R17, 0x1, PT ;  /* 0x000000011100780c */ /* 0x000fe20003f45270 */
[----:B------:R-:W-:Y:S01]  /*19c0*/  IMAD.IADD R30, R11, 0x1, R10 ;  /* 0x000000010b1e7824 */ /* 0x000fe200078e020a */
[C---:B------:R-:W-:Y:S02]  /*19d0*/  LOP3.LUT R17, R10.reuse, 0x3f, RZ, 0xc0, !PT ;  /* 0x0000003f0a117812 */ /* 0x040fe400078ec0ff */
[----:B------:R-:W-:Y:S02]  /*19e0*/  LEA.HI R7, R10, UR5, RZ, 0x1a ;  /* 0x000000050a077c11 */ /* 0x000fe4000f8fd0ff */
[----:B------:R-:W-:Y:S01]  /*19f0*/  LOP3.LUT R19, R30, 0x3f, RZ, 0xc0, !PT ;  /* 0x0000003f1e137812 */ /* 0x000fe200078ec0ff */
[----:B------:R-:W-:-:S05]  /*1a00*/  IMAD R20, R18, 0x40, R17 ;  /* 0x0000004012147824 */ /* 0x000fca00078e0211 */
[----:B------:R-:W-:Y:S01]  /*1a10*/  VIMNMX R7, PT, PT, R7, R20, !PT ;  /* 0x0000001407077248 */ /* 0x000fe20007fe0100 */
[--C-:B------:R-:W-:Y:S01]  /*1a20*/  IMAD.MOV.U32 R20, RZ, RZ, R30.reuse ;  /* 0x000000ffff147224 */ /* 0x100fe200078e001e */
[----:B------:R-:W-:Y:S01]  /*1a30*/  @P2 LEA.HI R17, R30, UR5, RZ, 0x1a ;  /* 0x000000051e112c11 */ /* 0x000fe2000f8fd0ff */
[----:B------:R-:W-:Y:S01]  /*1a40*/  @P2 IMAD.IADD R20, R11, 0x1, R30 ;  /* 0x000000010b142824 */ /* 0x000fe200078e021e */
[----:B0-----:R-:W-:Y:S02]  /*1a50*/  @P2 LEA R26, R18, R19, 0x6 ;  /* 0x00000013121a2211 */ /* 0x001fe400078e30ff */
[----:B------:R-:W-:Y:S02]  /*1a60*/  ISETP.GE.AND P1, PT, R7, R28, PT ;  /* 0x0000001c0700720c */ /* 0x000fe40003f26270 */
[----:B------:R-:W-:Y:S02]  /*1a70*/  @P2 VIMNMX R17, PT, PT, R17, R26, !PT ;  /* 0x0000001a11112248 */ /* 0x000fe40007fe0100 */
[----:B------:R-:W-:-:S02]  /*1a80*/  FSEL R26, R24, -3.40282346638528859812e+38, !P1 ;  /* 0xff7fffff181a7808 */ /* 0x000fc40004800000 */
[----:B------:R-:W-:-:S03]  /*1a90*/  @P2 ISETP.GE.AND P3, PT, R17, R28, PT ;  /* 0x0000001c1100220c */ /* 0x000fc60003f66270 */
[----:B------:R2:W-:Y:S01]  /*1aa0*/  STS [R15], R26 ;  /* 0x0000001a0f007388 */ /* 0x0005e20000000800 */
[----:B------:R-:W-:-:S05]  /*1ab0*/  @P2 FSEL R7, R24, -3.40282346638528859812e+38, !P3 ;  /* 0xff7fffff18072808 */ /* 0x000fca0005800000 */
[----:B------:R2:W-:Y:S04]  /*1ac0*/  @P2 STS [R16], R7 ;  /* 0x0000000710002388 */ /* 0x0005e80000000800 */
.L_x_143:
[----:B-1----:R-:W-:Y:S05]  /*1ad0*/  BSYNC.RECONVERGENT B0 ;  /* 0x0000000000007941 */ /* 0x002fea0003800200 */
.L_x_142:
[----:B------:R-:W-:Y:S05]  /*1ae0*/  @!P0 BRA `(.L_x_127) ;  /* 0x0000000000e88947 */ /* 0x000fea0003800000 */
[C-C-:B--2---:R-:W-:Y:S01]  /*1af0*/  IMAD R7, R11.reuse, 0x2, R20.reuse ;  /* 0x000000020b077824 */ /* 0x144fe200078e0214 */
[C---:B------:R-:W-:Y:S01]  /*1b00*/  IADD3 R19, PT, PT, R11.reuse, R20, RZ ;  /* 0x000000140b137210 */ /* 0x040fe20007ffe0ff */
[----:B------:R-:W-:-:S07]  /*1b10*/  IMAD R17, R11, 0x3, R20 ;  /* 0x000000030b117824 */ /* 0x000fce00078e0214 */
.L_x_144:
[C---:B0-----:R-:W-:Y:S01]  /*1b20*/  LOP3.LUT R21, R20.reuse, 0x3f, RZ, 0xc0, !PT ;  /* 0x0000003f14157812 */ /* 0x041fe200078ec0ff */
[C---:B------:R-:W-:Y:S01]  /*1b30*/  IMAD.SHL.U32 R28, R20.reuse, 0x4, RZ ;  /* 0x00000004141c7824 */ /* 0x040fe200078e00ff */
[C---:B------:R-:W-:Y:S01]  /*1b40*/  LEA.HI R25, R20.reuse, UR5, RZ, 0x1a ;  /* 0x0000000514197c11 */ /* 0x040fe2000f8fd0ff */
[----:B------:R-:W-:Y:S01]  /*1b50*/  IMAD.SHL.U32 R33, R7, 0x4, RZ ;  /* 0x0000000407217824 */ /* 0x000fe200078e00ff */
[----:B------:R-:W-:Y:S01]  /*1b60*/  LEA.HI R27, R20, R6, RZ, 0x1a ;  /* 0x00000006141b7211 */ /* 0x000fe200078fd0ff */
[----:B------:R-:W-:Y:S01]  /*1b70*/  IMAD R26, R18, 0x40, R21 ;  /* 0x00000040121a7824 */ /* 0x000fe200078e0215 */
[----:B------:R-:W-:Y:S02]  /*1b80*/  LOP3.LUT R28, R28, 0xfc, RZ, 0xc0, !PT ;  /* 0x000000fc1c1c7812 */ /* 0x000fe400078ec0ff */
[----:B------:R-:W-:Y:S02]  /*1b90*/  SHF.L.U32 R30, R19, 0x2, RZ ;  /* 0x00000002131e7819 */ /* 0x000fe400000006ff */
[----:B------:R-:W-:Y:S01]  /*1ba0*/  VIMNMX R21, PT, PT, R25, R26, !PT ;  /* 0x0000001a19157248 */ /* 0x000fe20007fe0100 */
[----:B------:R-:W-:Y:S01]  /*1bb0*/  IMAD R26, R27, 0x100, R28 ;  /* 0x000001001b1a7824 */ /* 0x000fe200078e021c */
[----:B------:R-:W-:-:S02]  /*1bc0*/  LOP3.LUT R25, R19, 0x3f, RZ, 0xc0, !PT ;  /* 0x0000003f13197812 */ /* 0x000fc400078ec0ff */
[----:B------:R-:W-:Y:S01]  /*1bd0*/  LOP3.LUT R31, R7, 0x3f, RZ, 0xc0, !PT ;  /* 0x0000003f071f7812 */ /* 0x000fe200078ec0ff */
[----:B------:R-:W-:Y:S01]  /*1be0*/  IMAD.IADD R26, R5, 0x1, R26 ;  /* 0x00000001051a7824 */ /* 0x000fe200078e021a */
[C---:B------:R-:W-:Y:S01]  /*1bf0*/  LEA.HI R27, R19.reuse, UR5, RZ, 0x1a ;  /* 0x00000005131b7c11 */ /* 0x040fe2000f8fd0ff */
[C---:B------:R-:W-:Y:S01]  /*1c00*/  IMAD R28, R18.reuse, 0x40, R25 ;  /* 0x00000040121c7824 */ /* 0x040fe200078e0219 */
[----:B------:R-:W-:Y:S01]  /*1c10*/  LEA.HI R29, R19, R6, RZ, 0x1a ;  /* 0x00000006131d7211 */ /* 0x000fe200078fd0ff */
[----:B------:R-:W-:Y:S01]  /*1c20*/  IMAD R31, R18, 0x40, R31 ;  /* 0x00000040121f7824 */ /* 0x000fe200078e021f */
[----:B------:R-:W-:Y:S01]  /*1c30*/  LOP3.LUT R30, R30, 0xfc, RZ, 0xc0, !PT ;  /* 0x000000fc1e1e7812 */ /* 0x000fe200078ec0ff */
[----:B------:R-:W-:Y:S01]  /*1c40*/  IMAD R19, R11, 0x4, R19 ;  /* 0x000000040b137824 */ /* 0x000fe200078e0213 */
[----:B------:R-:W-:Y:S02]  /*1c50*/  VIMNMX R25, PT, PT, R27, R28, !PT ;  /* 0x0000001c1b197248 */ /* 0x000fe40007fe0100 */
[----:B------:R-:W-:-:S02]  /*1c60*/  LEA.HI R32, R7, UR5, RZ, 0x1a ;  /* 0x0000000507207c11 */ /* 0x000fc4000f8fd0ff */
[----:B------:R-:W-:Y:S02]  /*1c70*/  LEA R28, R29, R30, 0x8 ;  /* 0x0000001e1d1c7211 */ /* 0x000fe400078e40ff */
[C---:B------:R-:W-:Y:S02]  /*1c80*/  LOP3.LUT R29, R17.reuse, 0x3f, RZ, 0xc0, !PT ;  /* 0x0000003f111d7812 */ /* 0x040fe400078ec0ff */
[----:B------:R-:W-:Y:S01]  /*1c90*/  VIMNMX R27, PT, PT, R32, R31, !PT ;  /* 0x0000001f201b7248 */ /* 0x000fe20007fe0100 */
[----:B------:R-:W-:Y:S01]  /*1ca0*/  IMAD.SHL.U32 R31, R17, 0x4, RZ ;  /* 0x00000004111f7824 */ /* 0x000fe200078e00ff */
[----:B------:R-:W-:Y:S01]  /*1cb0*/  LEA.HI R30, R7, R6, RZ, 0x1a ;  /* 0x00000006071e7211 */ /* 0x000fe200078fd0ff */
[----:B------:R-:W-:Y:S01]  /*1cc0*/  IMAD R32, R18, 0x40, R29 ;  /* 0x0000004012207824 */ /* 0x000fe200078e021d */
[----:B------:R-:W-:Y:S01]  /*1cd0*/  LEA.HI R29, R17, UR5, RZ, 0x1a ;  /* 0x00000005111d7c11 */ /* 0x000fe2000f8fd0ff */
[----:B------:R-:W-:Y:S01]  /*1ce0*/  IMAD.IADD R28, R5, 0x1, R28 ;  /* 0x00000001051c7824 */ /* 0x000fe200078e021c */
[----:B------:R-:W-:Y:S01]  /*1cf0*/  LOP3.LUT R33, R33, 0xfc, RZ, 0xc0, !PT ;  /* 0x000000fc21217812 */ /* 0x000fe200078ec0ff */
[----:B------:R-:W-:Y:S01]  /*1d00*/  IMAD R7, R11, 0x4, R7 ;  /* 0x000000040b077824 */ /* 0x000fe200078e0207 */
[----:B------:R-:W-:-:S02]  /*1d10*/  LOP3.LUT R34, R31, 0xfc, RZ, 0xc0, !PT ;  /* 0x000000fc1f227812 */ /* 0x000fc400078ec0ff */
[----:B------:R-:W-:Y:S01]  /*1d20*/  LEA.HI R31, R17, R6, RZ, 0x1a ;  /* 0x00000006111f7211 */ /* 0x000fe200078fd0ff */
[----:B------:R-:W-:Y:S01]  /*1d30*/  IMAD R30, R30, 0x100, R33 ;  /* 0x000001001e1e7824 */ /* 0x000fe200078e0221 */
[----:B------:R-:W-:Y:S01]  /*1d40*/  VIMNMX R29, PT, PT, R29, R32, !PT ;  /* 0x000000201d1d7248 */ /* 0x000fe20007fe0100 */
[----:B------:R-:W-:Y:S01]  /*1d50*/  IMAD R17, R11, 0x4, R17 ;  /* 0x000000040b117824 */ /* 0x000fe200078e0211 */
[----:B------:R-:W-:Y:S01]  /*1d60*/  ISETP.GE.AND P0, PT, R21, UR9, PT ;  /* 0x0000000915007c0c */ /* 0x000fe2000bf06270 */
[----:B------:R-:W-:Y:S01]  /*1d70*/  IMAD.IADD R30, R5, 0x1, R30 ;  /* 0x00000001051e7824 */ /* 0x000fe200078e021e */
[----:B------:R-:W-:Y:S02]  /*1d80*/  ISETP.GE.AND P1, PT, R25, UR9, PT ;  /* 0x0000000919007c0c */ /* 0x000fe4000bf26270 */
[----:B------:R-:W-:Y:S02]  /*1d90*/  ISETP.GE.AND P2, PT, R27, UR9, PT ;  /* 0x000000091b007c0c */ /* 0x000fe4000bf46270 */
[----:B------:R-:W-:-:S02]  /*1da0*/  LEA R34, R31, R34, 0x8 ;  /* 0x000000221f227211 */ /* 0x000fc400078e40ff */
[----:B------:R-:W-:Y:S02]  /*1db0*/  ISETP.GE.AND P3, PT, R29, UR9, PT ;  /* 0x000000091d007c0c */ /* 0x000fe4000bf66270 */
[C---:B------:R-:W-:Y:S02]  /*1dc0*/  FSEL R21, R24.reuse, -3.40282346638528859812e+38, !P0 ;  /* 0xff7fffff18157808 */ /* 0x040fe40004000000 */
[C---:B------:R-:W-:Y:S02]  /*1dd0*/  FSEL R25, R24.reuse, -3.40282346638528859812e+38, !P1 ;  /* 0xff7fffff18197808 */ /* 0x040fe40004800000 */
[C---:B------:R-:W-:Y:S01]  /*1de0*/  FSEL R27, R24.reuse, -3.40282346638528859812e+38, !P2 ;  /* 0xff7fffff181b7808 */ /* 0x040fe20005000000 */
[----:B------:R3:W-:Y:S01]  /*1df0*/  STS [R26], R21 ;  /* 0x000000151a007388 */ /* 0x0007e20000000800 */
[----:B------:R-:W-:Y:S02]  /*1e00*/  IADD3 R34, PT, PT, R5, R34, RZ ;  /* 0x0000002205227210 */ /* 0x000fe40007ffe0ff */
[----:B------:R-:W-:Y:S01]  /*1e10*/  FSEL R29, R24, -3.40282346638528859812e+38, !P3 ;  /* 0xff7fffff181d7808 */ /* 0x000fe20005800000 */
[----:B------:R3:W-:Y:S01]  /*1e20*/  STS [R28], R25 ;  /* 0x000000191c007388 */ /* 0x0007e20000000800 */
[----:B------:R-:W-:-:S03]  /*1e30*/  IADD3 R20, PT, PT, R11, R20, R11 ;  /* 0x000000140b147210 */ /* 0x000fc60007ffe00b */
[----:B------:R3:W-:Y:S01]  /*1e40*/  STS [R30], R27 ;  /* 0x0000001b1e007388 */ /* 0x0007e20000000800 */
[----:B------:R-:W-:-:S03]  /*1e50*/  IADD3 R20, PT, PT, R11, R20, R11 ;  /* 0x000000140b147210 */ /* 0x000fc60007ffe00b */
[----:B------:R3:W-:Y:S01]  /*1e60*/  STS [R34], R29 ;  /* 0x0000001d22007388 */ /* 0x0007e20000000800 */
[----:B------:R-:W-:-:S13]  /*1e70*/  ISETP.GE.U32.AND P0, PT, R20, 0x1000, PT ;  /* 0x000010001400780c */ /* 0x000fda0003f06070 */
[----:B---3--:R-:W-:Y:S05]  /*1e80*/  @!P0 BRA `(.L_x_144) ;  /* 0xfffffffc00248947 */ /* 0x008fea000383ffff */
.L_x_127:
[----:B-1----:R-:W-:Y:S05]  /*1e90*/  BSYNC.RECONVERGENT B2 ;  /* 0x0000000000027941 */ /* 0x002fea0003800200 */
.L_x_126:
[----:B------:R-:W-:Y:S08]  /*1ea0*/  BAR.SYNC.DEFER_BLOCKING 0x0 ;  /* 0x0000000000007b1d */ /* 0x000ff00000010000 */
[----:B------:R-:W-:Y:S06]  /*1eb0*/  BAR.SYNC.DEFER_BLOCKING 0x0 ;  /* 0x0000000000007b1d */ /* 0x000fec0000010000 */
[----:B------:R-:W-:Y:S05]  /*1ec0*/  BRA.U UP0, `(.L_x_145) ;  /* 0xffffffe900b07547 */ /* 0x000fea000b83ffff */
.L_x_120:
[----:B------:R-:W-:-:S13]  /*1ed0*/  ISETP.GE.AND P0, PT, R3, R2, PT ;  /* 0x000000020300720c */ /* 0x000fda0003f06270 */
[----:B------:R-:W-:Y:S05]  /*1ee0*/  @P0 EXIT ;  /* 0x000000000000094d */ /* 0x000fea0003800000 */
[----:B------:R-:W1:Y:S01]  /*1ef0*/  LDC R5, c[0x0][0x3ac] ;  /* 0x0000eb00ff057b82 */ /* 0x000e620000000800 */
[----:B------:R-:W3:Y:S01]  /*1f00*/  LDCU UR4, c[0x0][0x364] ;  /* 0x00006c80ff0477ac */ /* 0x000ee20008000800 */
[----:B------:R-:W4:Y:S06]  /*1f10*/  LDCU UR8, c[0x0][0x3a8] ;  /* 0x00007500ff0877ac */ /* 0x000f2c0008000800 */
[----:B------:R-:W0:Y:S08]  /*1f20*/  LDC R8, c[0x0][0x3ac] ;  /* 0x0000eb00ff087b82 */ /* 0x000e300000000800 */
[----:B------:R-:W0:Y:S01]  /*1f30*/  LDC R9, c[0x0][0x3a4] ;  /* 0x0000e900ff097b82 */ /* 0x000e220000000800 */
[----:B---3--:R-:W-:Y:S01]  /*1f40*/  UIMAD UR4, UR6, UR4, URZ ;  /* 0x00000004060472a4 */ /* 0x008fe2000f8e02ff */
[----:B-1----:R-:W-:-:S06]  /*1f50*/  IABS R5, R5 ;  /* 0x0000000500057213 */ /* 0x002fcc0000000000 */
[----:B--2---:R-:W1:Y:S01]  /*1f60*/  LDC.64 R6, c[0x0][0x398] ;  /* 0x0000e600ff067b82 */ /* 0x004e620000000a00 */
[----:B------:R-:W2:Y:S08]  /*1f70*/  I2F.RP R12, R5 ;  /* 0x00000005000c7306 */ /* 0x000eb00000209400 */
[----:B--2---:R-:W2:Y:S02]  /*1f80*/  MUFU.RCP R12, R12 ;  /* 0x0000000c000c7308 */ /* 0x004ea40000001000 */
[----:B--2---:R-:W-:-:S06]  /*1f90*/  IADD3 R10, PT, PT, R12, 0xffffffe, RZ ;  /* 0x0ffffffe0c0a7810 */ /* 0x004fcc0007ffe0ff */
[----:B0-----:R0:W2:Y:S02]  /*1fa0*/  F2I.FTZ.U32.TRUNC.NTZ R11, R10 ;  /* 0x0000000a000b7305 */ /* 0x0010a4000021f000 */
[----:B0-----:R-:W-:Y:S02]  /*1fb0*/  IMAD.MOV.U32 R10, RZ, RZ, RZ ;  /* 0x000000ffff0a7224 */ /* 0x001fe400078e00ff */
[----:B--2---:R-:W-:-:S04]  /*1fc0*/  IMAD.MOV R14, RZ, RZ, -R11 ;  /* 0x000000ffff0e7224 */ /* 0x004fc800078e0a0b */
[----:B------:R-:W-:-:S04]  /*1fd0*/  IMAD R13, R14, R5, RZ ;  /* 0x000000050e0d7224 */ /* 0x000fc800078e02ff */
[----:B-1--4-:R-:W-:-:S07]  /*1fe0*/  IMAD.HI.U32 R16, R11, R13, R10 ;  /* 0x0000000d0b107227 */ /* 0x012fce00078e000a */
.L_x_148:
[----:B0-----:R-:W-:Y:S01]  /*1ff0*/  IABS R13, R3 ;  /* 0x00000003000d7213 */ /* 0x001fe20000000000 */
[----:B------:R-:W-:Y:S01]  /*2000*/  BSSY.RECONVERGENT B0, `(.L_x_146) ;  /* 0x000002e000007945 */ /* 0x000fe20003800200 */
[-C--:B------:R-:W-:Y:S02]  /*2010*/  IABS R10, R8.reuse ;  /* 0x00000008000a7213 */ /* 0x080fe40000000000 */
[----:B------:R-:W-:Y:S01]  /*2020*/  LOP3.LUT R18, RZ, R8, RZ, 0x33, !PT ;  /* 0x00000008ff127212 */ /* 0x000fe200078e33ff */
        /* <DEDUP_REMOVED lines=11> */
[----:B------:R-:W-:-:S05]  /*20e0*/  @!P2 IMAD.MOV R11, RZ, RZ, -R11 ;  /* 0x000000ffff0ba224 */ /* 0x000fca00078e0a0b */
[----:B------:R-:W-:-:S04]  /*20f0*/  SEL R13, R18, R11, !P1 ;  /* 0x0000000b120d7207 */ /* 0x000fc80004800000 */
[----:B------:R-:W-:-:S04]  /*2100*/  IADD3 R14, PT, PT, R13, UR5, RZ ;  /* 0x000000050d0e7c10 */ /* 0x000fc8000fffe0ff */
[----:B------:R-:W-:-:S04]  /*2110*/  ISETP.GE.AND P0, PT, R14, R9, PT ;  /* 0x000000090e00720c */ /* 0x000fc80003f06270 */
[----:B------:R-:W-:-:S13]  /*2120*/  ISETP.LT.OR P0, PT, R8, RZ, P0 ;  /* 0x000000ff0800720c */ /* 0x000fda0000701670 */
[----:B------:R-:W-:Y:S05]  /*2130*/  @P0 BRA `(.L_x_147) ;  /* 0x0000000000680947 */ /* 0x000fea0003800000 */
[----:B------:R-:W0:Y:S01]  /*2140*/  S2UR UR7, SR_CgaCtaId ;  /* 0x00000000000779c3 */ /* 0x000e220000008800 */
[----:B------:R-:W-:Y:S01]  /*2150*/  ISETP.GE.AND P2, PT, R3, RZ, PT ;  /* 0x000000ff0300720c */ /* 0x000fe20003f46270 */
[--C-:B------:R-:W-:Y:S01]  /*2160*/  IMAD.MOV.U32 R5, RZ, RZ, R10.reuse ;  /* 0x000000ffff057224 */ /* 0x100fe200078e000a */
[----:B------:R-:W-:Y:S01]  /*2170*/  UMOV UR6, 0x400 ;  /* 0x0000040000067882 */ /* 0x000fe20000000000 */
[----:B------:R-:W-:-:S03]  /*2180*/  IMAD.IADD R11, R12, 0x1, -R10 ;  /* 0x000000010c0b7824 */ /* 0x000fc600078e0a0a */
[----:B------:R-:W-:-:S04]  /*2190*/  ISETP.GT.U32.AND P0, PT, R5, R12, PT ;  /* 0x0000000c0500720c */ /* 0x000fc80003f04070 */
[----:B------:R-:W-:-:S04]  /*21a0*/  SEL R11, R11, R12, !P0 ;  /* 0x0000000c0b0b7207 */ /* 0x000fc80004000000 */
[----:B------:R-:W-:-:S04]  /*21b0*/  @!P2 IADD3 R11, PT, PT, -R11, RZ, RZ ;  /* 0x000000ff0b0ba210 */ /* 0x000fc80007ffe1ff */
[----:B------:R-:W-:Y:S02]  /*21c0*/  SEL R11, R18, R11, !P1 ;  /* 0x0000000b120b7207 */ /* 0x000fe40004800000 */
[----:B------:R-:W1:Y:S01]  /*21d0*/  I2F.RP R18, R10 ;  /* 0x0000000a00127306 */ /* 0x000e620000209400 */
[----:B0-----:R-:W-:Y:S02]  /*21e0*/  ULEA UR6, UR7, UR6, 0x18 ;  /* 0x0000000607067291 */ /* 0x001fe4000f8ec0ff */
[----:B------:R-:W-:Y:S02]  /*21f0*/  IMAD R12, R13, R8, R11 ;  /* 0x000000080d0c7224 */ /* 0x000fe400078e020b */
[----:B------:R-:W-:-:S03]  /*2200*/  IMAD R13, R4, R9, R14 ;  /* 0x00000009040d7224 */ /* 0x000fc600078e020e */
[----:B------:R-:W-:Y:S01]  /*2210*/  LEA R16, R12, UR6, 0x2 ;  /* 0x000000060c107c11 */ /* 0x000fe2000f8e10ff */
[----:B------:R-:W-:-:S04]  /*2220*/  IMAD R13, R13, UR8, R0 ;  /* 0x000000080d0d7c24 */ /* 0x000fc8000f8e0200 */
[----:B------:R-:W0:Y:S01]  /*2230*/  LDS R17, [R16] ;  /* 0x0000000010117984 */ /* 0x000e220000000800 */
[----:B-1----:R-:W1:Y:S01]  /*2240*/  MUFU.RCP R18, R18 ;  /* 0x0000001200127308 */ /* 0x002e620000001000 */
[----:B------:R-:W-:-:S04]  /*2250*/  IMAD R13, R13, R8, R11 ;  /* 0x000000080d0d7224 */ /* 0x000fc800078e020b */
[----:B------:R-:W-:-:S04]  /*2260*/  IMAD.WIDE R12, R13, 0x4, R6 ;  /* 0x000000040d0c7825 */ /* 0x000fc800078e0206 */
[----:B-1----:R-:W-:-:S04]  /*2270*/  VIADD R14, R18, 0xffffffe ;  /* 0x0ffffffe120e7836 */ /* 0x002fc80000000000 */
[----:B------:R1:W2:Y:S02]  /*2280*/  F2I.FTZ.U32.TRUNC.NTZ R15, R14 ;  /* 0x0000000e000f7305 */ /* 0x0002a4000021f000 */
[----:B-1----:R-:W-:Y:S02]  /*2290*/  HFMA2 R14, -RZ, RZ, 0, 0 ;  /* 0x00000000ff0e7431 */ /* 0x002fe400000001ff */
[----:B--2---:R-:W-:Y:S01]  /*22a0*/  IMAD.MOV R11, RZ, RZ, -R15 ;  /* 0x000000ffff0b7224 */ /* 0x004fe200078e0a0f */
[----:B0-----:R0:W-:Y:S03]  /*22b0*/  STG.E desc[UR10][R12.64], R17 ;  /* 0x000000110c007986 */ /* 0x0011e6000c10190a */
[----:B------:R-:W-:-:S04]  /*22c0*/  IMAD R11, R11, R10, RZ ;  /* 0x0000000a0b0b7224 */ /* 0x000fc800078e02ff */
[----:B------:R-:W-:-:S07]  /*22d0*/  IMAD.HI.U32 R16, R15, R11, R14 ;  /* 0x0000000b0f107227 */ /* 0x000fce00078e000e */
.L_x_147:
[----:B------:R-:W-:Y:S05]  /*22e0*/  BSYNC.RECONVERGENT B0 ;  /* 0x0000000000007941 */ /* 0x000fea0003800200 */
.L_x_146:
[----:B------:R-:W-:-:S05]  /*22f0*/  VIADD R3, R3, UR4 ;  /* 0x0000000403037c36 */ /* 0x000fca0008000000 */
[----:B------:R-:W-:-:S13]  /*2300*/  ISETP.GE.AND P0, PT, R3, R2, PT ;  /* 0x000000020300720c */ /* 0x000fda0003f06270 */
[----:B------:R-:W-:Y:S05]  /*2310*/  @!P0 BRA `(.L_x_148) ;  /* 0xfffffffc00348947 */ /* 0x000fea000383ffff */
[----:B------:R-:W-:Y:S05]  /*2320*/  EXIT ;  /* 0x000000000000794d */ /* 0x000fea0003800000 */
.L_x_149:
        /* <DEDUP_REMOVED lines=13> */
.L_x_153:


//--------------------- .nv.shared._ZN7adaattn7kernels22fused_attention_kernelI6__halfLb1EEEvPKT_S5_S5_PS3_iiiif --------------------------
	.section	.nv.shared._ZN7adaattn7kernels22fused_attention_kernelI6__halfLb1EEEvPKT_S5_S5_PS3_iiiif,"aw",@nobits
	.sectionflags	@""
	.align	16
	.zero		1024


//--------------------- .nv.shared.reserved.0     --------------------------
	.section	.nv.shared.reserved.0,"aw",@nobits
	.weak		__nv_reservedSMEM_offset_0_alias
	.size		__nv_reservedSMEM_offset_0_alias, 0, 64
	.other		__nv_reservedSMEM_offset_0_alias,@"STO_CUDA_RESERVED_SHARED STV_DEFAULT"
__nv_reservedSMEM_offset_0_alias:
	.zero		0
	.zero		64


//--------------------- .nv.shared._ZN7adaattn7kernels22fused_attention_kernelI6__halfLb0EEEvPKT_S5_S5_PS3_iiiif --------------------------
	.section	.nv.shared._ZN7adaattn7kernels22fused_attention_kernelI6__halfLb0EEEvPKT_S5_S5_PS3_iiiif,"aw",@nobits
	.sectionflags	@""
	.align	16
	.zero		1024


//--------------------- .nv.shared._ZN7adaattn7kernels22fused_attention_kernelIfLb1EEEvPKT_S4_S4_PS2_iiiif --------------------------
	.section	.nv.shared._ZN7adaattn7kernels22fused_attention_kernelIfLb1EEEvPKT_S4_S4_PS2_iiiif,"aw",@nobits
	.sectionflags	@""
	.align	16
	.zero		1024


//--------------------- .nv.shared._ZN7adaattn7kernels22fused_attention_kernelIfLb0EEEvPKT_S4_S4_PS2_iiiif --------------------------
	.section	.nv.shared._ZN7adaattn7kernels22fused_attention_kernelIfLb0EEEvPKT_S4_S4_PS2_iiiif,"aw",@nobits
	.sectionflags	@""
	.align	16
	.zero		1024


//--------------------- .nv.constant0._ZN7adaattn7kernels22fused_attention_kernelI6__halfLb1EEEvPKT_S5_S5_PS3_iiiif --------------------------
	.section	.nv.constant0._ZN7adaattn7kernels22fused_attention_kernelI6__halfLb1EEEvPKT_S5_S5_PS3_iiiif,"a",@progbits
	.sectionflags	@""
	.align	4
.nv.constant0._ZN7adaattn7kernels22fused_attention_kernelI6__halfLb1EEEvPKT_S5_S5_PS3_iiiif:
	.zero		948


//--------------------- .nv.constant0._ZN7adaattn7kernels22fused_attention_kernelI6__halfLb0EEEvPKT_S5_S5_PS3_iiiif --------------------------
	.section	.nv.constant0._ZN7adaattn7kernels22fused_attention_kernelI6__halfLb0EEEvPKT_S5_S5_PS3_iiiif,"a",@progbits
	.sectionflags	@""
	.align	4
.nv.constant0._ZN7adaattn7kernels22fused_attention_kernelI6__halfLb0EEEvPKT_S5_S5_PS3_iiiif:
	.zero		948


//--------------------- .nv.constant0._ZN7adaattn7kernels22fused_attention_kernelIfLb1EEEvPKT_S4_S4_PS2_iiiif --------------------------
	.section	.nv.constant0._ZN7adaattn7kernels22fused_attention_kernelIfLb1EEEvPKT_S4_S4_PS2_iiiif,"a",@progbits
	.sectionflags	@""
	.align	4
.nv.constant0._ZN7adaattn7kernels22fused_attention_kernelIfLb1EEEvPKT_S4_S4_PS2_iiiif:
	.zero		948


//--------------------- .nv.constant0._ZN7adaattn7kernels22fused_attention_kernelIfLb0EEEvPKT_S4_S4_PS2_iiiif --------------------------
	.section	.nv.constant0._ZN7adaattn7kernels22fused_attention_kernelIfLb0EEEvPKT_S4_S4_PS2_iiiif,"a",@progbits
	.sectionflags	@""
	.align	4
.nv.constant0._ZN7adaattn7kernels22fused_attention_kernelIfLb0EEEvPKT_S4_S4_PS2_iiiif:
	.zero		948


//--------------------- SYMBOLS --------------------------

	.type		.nv.reservedSmem.offset0,@object
	.size		.nv.reservedSmem.offset0,0x4
	.type		.nv.reservedSmem.cap,@object
	.size		.nv.reservedSmem.cap,0x4
